//
// Generated by NVIDIA NVVM Compiler
//
// Compiler Build ID: CL-36424714
// Cuda compilation tools, release 13.0, V13.0.88
// Based on NVVM 20.0.0
//

.version 9.0
.target sm_100
.address_size 64

	// .globl	_Z16reduction_kernelILi1024EEvPfiS0_
.extern .shared .align 16 .b8 partial[];

.visible .entry _Z16reduction_kernelILi1024EEvPfiS0_(
	.param .u64 .ptr .align 1 _Z16reduction_kernelILi1024EEvPfiS0__param_0,
	.param .u32 _Z16reduction_kernelILi1024EEvPfiS0__param_1,
	.param .u64 .ptr .align 1 _Z16reduction_kernelILi1024EEvPfiS0__param_2
)
{
	.reg .pred 	%p<7>;
	.reg .b32 	%r<8>;
	.reg .b32 	%f<33>;
	.reg .b64 	%rd<9>;

	ld.param.u64 	%rd2, [_Z16reduction_kernelILi1024EEvPfiS0__param_0];
	ld.param.u64 	%rd1, [_Z16reduction_kernelILi1024EEvPfiS0__param_2];
	cvta.to.global.u64 	%rd3, %rd2;
	mov.u32 	%r1, %tid.x;
	mov.u32 	%r2, %ctaid.x;
	mov.u32 	%r4, %ntid.x;
	mad.lo.s32 	%r5, %r2, %r4, %r1;
	mul.wide.s32 	%rd4, %r5, 4;
	add.s64 	%rd5, %rd3, %rd4;
	ld.global.f32 	%f1, [%rd5];
	shl.b32 	%r6, %r1, 2;
	mov.u32 	%r7, partial;
	add.s32 	%r3, %r7, %r6;
	st.volatile.shared.f32 	[%r3], %f1;
	bar.sync 	0;
	setp.gt.u32 	%p1, %r1, 511;
	@%p1 bra 	$L__BB0_2;
	ld.volatile.shared.f32 	%f2, [%r3+2048];
	ld.volatile.shared.f32 	%f3, [%r3];
	add.f32 	%f4, %f2, %f3;
	st.volatile.shared.f32 	[%r3], %f4;
$L__BB0_2:
	bar.sync 	0;
	setp.gt.u32 	%p2, %r1, 255;
	@%p2 bra 	$L__BB0_4;
	ld.volatile.shared.f32 	%f5, [%r3+1024];
	ld.volatile.shared.f32 	%f6, [%r3];
	add.f32 	%f7, %f5, %f6;
	st.volatile.shared.f32 	[%r3], %f7;
$L__BB0_4:
	bar.sync 	0;
	setp.gt.u32 	%p3, %r1, 127;
	@%p3 bra 	$L__BB0_6;
	ld.volatile.shared.f32 	%f8, [%r3+512];
	ld.volatile.shared.f32 	%f9, [%r3];
	add.f32 	%f10, %f8, %f9;
	st.volatile.shared.f32 	[%r3], %f10;
$L__BB0_6:
	bar.sync 	0;
	setp.gt.u32 	%p4, %r1, 63;
	@%p4 bra 	$L__BB0_8;
	ld.volatile.shared.f32 	%f11, [%r3+256];
	ld.volatile.shared.f32 	%f12, [%r3];
	add.f32 	%f13, %f11, %f12;
	st.volatile.shared.f32 	[%r3], %f13;
$L__BB0_8:
	bar.sync 	0;
	setp.gt.u32 	%p5, %r1, 31;
	@%p5 bra 	$L__BB0_11;
	ld.volatile.shared.f32 	%f14, [%r3+128];
	ld.volatile.shared.f32 	%f15, [%r3];
	add.f32 	%f16, %f14, %f15;
	st.volatile.shared.f32 	[%r3], %f16;
	ld.volatile.shared.f32 	%f17, [%r3+64];
	ld.volatile.shared.f32 	%f18, [%r3];
	add.f32 	%f19, %f17, %f18;
	st.volatile.shared.f32 	[%r3], %f19;
	ld.volatile.shared.f32 	%f20, [%r3+32];
	ld.volatile.shared.f32 	%f21, [%r3];
	add.f32 	%f22, %f20, %f21;
	st.volatile.shared.f32 	[%r3], %f22;
	ld.volatile.shared.f32 	%f23, [%r3+16];
	ld.volatile.shared.f32 	%f24, [%r3];
	add.f32 	%f25, %f23, %f24;
	st.volatile.shared.f32 	[%r3], %f25;
	ld.volatile.shared.f32 	%f26, [%r3+8];
	ld.volatile.shared.f32 	%f27, [%r3];
	add.f32 	%f28, %f26, %f27;
	st.volatile.shared.f32 	[%r3], %f28;
	ld.volatile.shared.f32 	%f29, [%r3+4];
	ld.volatile.shared.f32 	%f30, [%r3];
	add.f32 	%f31, %f29, %f30;
	st.volatile.shared.f32 	[%r3], %f31;
	setp.ne.s32 	%p6, %r1, 0;
	@%p6 bra 	$L__BB0_11;
	ld.volatile.shared.f32 	%f32, [partial];
	cvta.to.global.u64 	%rd6, %rd1;
	mul.wide.u32 	%rd7, %r2, 4;
	add.s64 	%rd8, %rd6, %rd7;
	st.global.f32 	[%rd8], %f32;
$L__BB0_11:
	ret;

}
	// .globl	_Z16reduction_kernelILi512EEvPfiS0_
.visible .entry _Z16reduction_kernelILi512EEvPfiS0_(
	.param .u64 .ptr .align 1 _Z16reduction_kernelILi512EEvPfiS0__param_0,
	.param .u32 _Z16reduction_kernelILi512EEvPfiS0__param_1,
	.param .u64 .ptr .align 1 _Z16reduction_kernelILi512EEvPfiS0__param_2
)
{
	.reg .pred 	%p<6>;
	.reg .b32 	%r<8>;
	.reg .b32 	%f<30>;
	.reg .b64 	%rd<9>;

	ld.param.u64 	%rd2, [_Z16reduction_kernelILi512EEvPfiS0__param_0];
	ld.param.u64 	%rd1, [_Z16reduction_kernelILi512EEvPfiS0__param_2];
	cvta.to.global.u64 	%rd3, %rd2;
	mov.u32 	%r1, %tid.x;
	mov.u32 	%r2, %ctaid.x;
	mov.u32 	%r4, %ntid.x;
	mad.lo.s32 	%r5, %r2, %r4, %r1;
	mul.wide.s32 	%rd4, %r5, 4;
	add.s64 	%rd5, %rd3, %rd4;
	ld.global.f32 	%f1, [%rd5];
	shl.b32 	%r6, %r1, 2;
	mov.u32 	%r7, partial;
	add.s32 	%r3, %r7, %r6;
	st.volatile.shared.f32 	[%r3], %f1;
	bar.sync 	0;
	setp.gt.u32 	%p1, %r1, 255;
	@%p1 bra 	$L__BB1_2;
	ld.volatile.shared.f32 	%f2, [%r3+1024];
	ld.volatile.shared.f32 	%f3, [%r3];
	add.f32 	%f4, %f2, %f3;
	st.volatile.shared.f32 	[%r3], %f4;
$L__BB1_2:
	bar.sync 	0;
	setp.gt.u32 	%p2, %r1, 127;
	@%p2 bra 	$L__BB1_4;
	ld.volatile.shared.f32 	%f5, [%r3+512];
	ld.volatile.shared.f32 	%f6, [%r3];
	add.f32 	%f7, %f5, %f6;
	st.volatile.shared.f32 	[%r3], %f7;
$L__BB1_4:
	bar.sync 	0;
	setp.gt.u32 	%p3, %r1, 63;
	@%p3 bra 	$L__BB1_6;
	ld.volatile.shared.f32 	%f8, [%r3+256];
	ld.volatile.shared.f32 	%f9, [%r3];
	add.f32 	%f10, %f8, %f9;
	st.volatile.shared.f32 	[%r3], %f10;
$L__BB1_6:
	bar.sync 	0;
	setp.gt.u32 	%p4, %r1, 31;
	@%p4 bra 	$L__BB1_9;
	ld.volatile.shared.f32 	%f11, [%r3+128];
	ld.volatile.shared.f32 	%f12, [%r3];
	add.f32 	%f13, %f11, %f12;
	st.volatile.shared.f32 	[%r3], %f13;
	ld.volatile.shared.f32 	%f14, [%r3+64];
	ld.volatile.shared.f32 	%f15, [%r3];
	add.f32 	%f16, %f14, %f15;
	st.volatile.shared.f32 	[%r3], %f16;
	ld.volatile.shared.f32 	%f17, [%r3+32];
	ld.volatile.shared.f32 	%f18, [%r3];
	add.f32 	%f19, %f17, %f18;
	st.volatile.shared.f32 	[%r3], %f19;
	ld.volatile.shared.f32 	%f20, [%r3+16];
	ld.volatile.shared.f32 	%f21, [%r3];
	add.f32 	%f22, %f20, %f21;
	st.volatile.shared.f32 	[%r3], %f22;
	ld.volatile.shared.f32 	%f23, [%r3+8];
	ld.volatile.shared.f32 	%f24, [%r3];
	add.f32 	%f25, %f23, %f24;
	st.volatile.shared.f32 	[%r3], %f25;
	ld.volatile.shared.f32 	%f26, [%r3+4];
	ld.volatile.shared.f32 	%f27, [%r3];
	add.f32 	%f28, %f26, %f27;
	st.volatile.shared.f32 	[%r3], %f28;
	setp.ne.s32 	%p5, %r1, 0;
	@%p5 bra 	$L__BB1_9;
	ld.volatile.shared.f32 	%f29, [partial];
	cvta.to.global.u64 	%rd6, %rd1;
	mul.wide.u32 	%rd7, %r2, 4;
	add.s64 	%rd8, %rd6, %rd7;
	st.global.f32 	[%rd8], %f29;
$L__BB1_9:
	ret;

}
	// .globl	_Z16reduction_kernelILi256EEvPfiS0_
.visible .entry _Z16reduction_kernelILi256EEvPfiS0_(
	.param .u64 .ptr .align 1 _Z16reduction_kernelILi256EEvPfiS0__param_0,
	.param .u32 _Z16reduction_kernelILi256EEvPfiS0__param_1,
	.param .u64 .ptr .align 1 _Z16reduction_kernelILi256EEvPfiS0__param_2
)
{
	.reg .pred 	%p<5>;
	.reg .b32 	%r<8>;
	.reg .b32 	%f<27>;
	.reg .b64 	%rd<9>;

	ld.param.u64 	%rd2, [_Z16reduction_kernelILi256EEvPfiS0__param_0];
	ld.param.u64 	%rd1, [_Z16reduction_kernelILi256EEvPfiS0__param_2];
	cvta.to.global.u64 	%rd3, %rd2;
	mov.u32 	%r1, %tid.x;
	mov.u32 	%r2, %ctaid.x;
	mov.u32 	%r4, %ntid.x;
	mad.lo.s32 	%r5, %r2, %r4, %r1;
	mul.wide.s32 	%rd4, %r5, 4;
	add.s64 	%rd5, %rd3, %rd4;
	ld.global.f32 	%f1, [%rd5];
	shl.b32 	%r6, %r1, 2;
	mov.u32 	%r7, partial;
	add.s32 	%r3, %r7, %r6;
	st.volatile.shared.f32 	[%r3], %f1;
	bar.sync 	0;
	setp.gt.u32 	%p1, %r1, 127;
	@%p1 bra 	$L__BB2_2;
	ld.volatile.shared.f32 	%f2, [%r3+512];
	ld.volatile.shared.f32 	%f3, [%r3];
	add.f32 	%f4, %f2, %f3;
	st.volatile.shared.f32 	[%r3], %f4;
$L__BB2_2:
	bar.sync 	0;
	setp.gt.u32 	%p2, %r1, 63;
	@%p2 bra 	$L__BB2_4;
	ld.volatile.shared.f32 	%f5, [%r3+256];
	ld.volatile.shared.f32 	%f6, [%r3];
	add.f32 	%f7, %f5, %f6;
	st.volatile.shared.f32 	[%r3], %f7;
$L__BB2_4:
	bar.sync 	0;
	setp.gt.u32 	%p3, %r1, 31;
	@%p3 bra 	$L__BB2_7;
	ld.volatile.shared.f32 	%f8, [%r3+128];
	ld.volatile.shared.f32 	%f9, [%r3];
	add.f32 	%f10, %f8, %f9;
	st.volatile.shared.f32 	[%r3], %f10;
	ld.volatile.shared.f32 	%f11, [%r3+64];
	ld.volatile.shared.f32 	%f12, [%r3];
	add.f32 	%f13, %f11, %f12;
	st.volatile.shared.f32 	[%r3], %f13;
	ld.volatile.shared.f32 	%f14, [%r3+32];
	ld.volatile.shared.f32 	%f15, [%r3];
	add.f32 	%f16, %f14, %f15;
	st.volatile.shared.f32 	[%r3], %f16;
	ld.volatile.shared.f32 	%f17, [%r3+16];
	ld.volatile.shared.f32 	%f18, [%r3];
	add.f32 	%f19, %f17, %f18;
	st.volatile.shared.f32 	[%r3], %f19;
	ld.volatile.shared.f32 	%f20, [%r3+8];
	ld.volatile.shared.f32 	%f21, [%r3];
	add.f32 	%f22, %f20, %f21;
	st.volatile.shared.f32 	[%r3], %f22;
	ld.volatile.shared.f32 	%f23, [%r3+4];
	ld.volatile.shared.f32 	%f24, [%r3];
	add.f32 	%f25, %f23, %f24;
	st.volatile.shared.f32 	[%r3], %f25;
	setp.ne.s32 	%p4, %r1, 0;
	@%p4 bra 	$L__BB2_7;
	ld.volatile.shared.f32 	%f26, [partial];
	cvta.to.global.u64 	%rd6, %rd1;
	mul.wide.u32 	%rd7, %r2, 4;
	add.s64 	%rd8, %rd6, %rd7;
	st.global.f32 	[%rd8], %f26;
$L__BB2_7:
	ret;

}
	// .globl	_Z16reduction_kernelILi128EEvPfiS0_
.visible .entry _Z16reduction_kernelILi128EEvPfiS0_(
	.param .u64 .ptr .align 1 _Z16reduction_kernelILi128EEvPfiS0__param_0,
	.param .u32 _Z16reduction_kernelILi128EEvPfiS0__param_1,
	.param .u64 .ptr .align 1 _Z16reduction_kernelILi128EEvPfiS0__param_2
)
{
	.reg .pred 	%p<4>;
	.reg .b32 	%r<8>;
	.reg .b32 	%f<24>;
	.reg .b64 	%rd<9>;

	ld.param.u64 	%rd2, [_Z16reduction_kernelILi128EEvPfiS0__param_0];
	ld.param.u64 	%rd1, [_Z16reduction_kernelILi128EEvPfiS0__param_2];
	cvta.to.global.u64 	%rd3, %rd2;
	mov.u32 	%r1, %tid.x;
	mov.u32 	%r2, %ctaid.x;
	mov.u32 	%r4, %ntid.x;
	mad.lo.s32 	%r5, %r2, %r4, %r1;
	mul.wide.s32 	%rd4, %r5, 4;
	add.s64 	%rd5, %rd3, %rd4;
	ld.global.f32 	%f1, [%rd5];
	shl.b32 	%r6, %r1, 2;
	mov.u32 	%r7, partial;
	add.s32 	%r3, %r7, %r6;
	st.volatile.shared.f32 	[%r3], %f1;
	bar.sync 	0;
	setp.gt.u32 	%p1, %r1, 63;
	@%p1 bra 	$L__BB3_2;
	ld.volatile.shared.f32 	%f2, [%r3+256];
	ld.volatile.shared.f32 	%f3, [%r3];
	add.f32 	%f4, %f2, %f3;
	st.volatile.shared.f32 	[%r3], %f4;
$L__BB3_2:
	bar.sync 	0;
	setp.gt.u32 	%p2, %r1, 31;
	@%p2 bra 	$L__BB3_5;
	ld.volatile.shared.f32 	%f5, [%r3+128];
	ld.volatile.shared.f32 	%f6, [%r3];
	add.f32 	%f7, %f5, %f6;
	st.volatile.shared.f32 	[%r3], %f7;
	ld.volatile.shared.f32 	%f8, [%r3+64];
	ld.volatile.shared.f32 	%f9, [%r3];
	add.f32 	%f10, %f8, %f9;
	st.volatile.shared.f32 	[%r3], %f10;
	ld.volatile.shared.f32 	%f11, [%r3+32];
	ld.volatile.shared.f32 	%f12, [%r3];
	add.f32 	%f13, %f11, %f12;
	st.volatile.shared.f32 	[%r3], %f13;
	ld.volatile.shared.f32 	%f14, [%r3+16];
	ld.volatile.shared.f32 	%f15, [%r3];
	add.f32 	%f16, %f14, %f15;
	st.volatile.shared.f32 	[%r3], %f16;
	ld.volatile.shared.f32 	%f17, [%r3+8];
	ld.volatile.shared.f32 	%f18, [%r3];
	add.f32 	%f19, %f17, %f18;
	st.volatile.shared.f32 	[%r3], %f19;
	ld.volatile.shared.f32 	%f20, [%r3+4];
	ld.volatile.shared.f32 	%f21, [%r3];
	add.f32 	%f22, %f20, %f21;
	st.volatile.shared.f32 	[%r3], %f22;
	setp.ne.s32 	%p3, %r1, 0;
	@%p3 bra 	$L__BB3_5;
	ld.volatile.shared.f32 	%f23, [partial];
	cvta.to.global.u64 	%rd6, %rd1;
	mul.wide.u32 	%rd7, %r2, 4;
	add.s64 	%rd8, %rd6, %rd7;
	st.global.f32 	[%rd8], %f23;
$L__BB3_5:
	ret;

}
	// .globl	_Z16reduction_kernelILi64EEvPfiS0_
.visible .entry _Z16reduction_kernelILi64EEvPfiS0_(
	.param .u64 .ptr .align 1 _Z16reduction_kernelILi64EEvPfiS0__param_0,
	.param .u32 _Z16reduction_kernelILi64EEvPfiS0__param_1,
	.param .u64 .ptr .align 1 _Z16reduction_kernelILi64EEvPfiS0__param_2
)
{
	.reg .pred 	%p<3>;
	.reg .b32 	%r<8>;
	.reg .b32 	%f<21>;
	.reg .b64 	%rd<9>;

	ld.param.u64 	%rd2, [_Z16reduction_kernelILi64EEvPfiS0__param_0];
	ld.param.u64 	%rd1, [_Z16reduction_kernelILi64EEvPfiS0__param_2];
	cvta.to.global.u64 	%rd3, %rd2;
	mov.u32 	%r1, %tid.x;
	mov.u32 	%r2, %ctaid.x;
	mov.u32 	%r4, %ntid.x;
	mad.lo.s32 	%r5, %r2, %r4, %r1;
	mul.wide.s32 	%rd4, %r5, 4;
	add.s64 	%rd5, %rd3, %rd4;
	ld.global.f32 	%f1, [%rd5];
	shl.b32 	%r6, %r1, 2;
	mov.u32 	%r7, partial;
	add.s32 	%r3, %r7, %r6;
	st.volatile.shared.f32 	[%r3], %f1;
	bar.sync 	0;
	setp.gt.u32 	%p1, %r1, 31;
	@%p1 bra 	$L__BB4_3;
	ld.volatile.shared.f32 	%f2, [%r3+128];
	ld.volatile.shared.f32 	%f3, [%r3];
	add.f32 	%f4, %f2, %f3;
	st.volatile.shared.f32 	[%r3], %f4;
	ld.volatile.shared.f32 	%f5, [%r3+64];
	ld.volatile.shared.f32 	%f6, [%r3];
	add.f32 	%f7, %f5, %f6;
	st.volatile.shared.f32 	[%r3], %f7;
	ld.volatile.shared.f32 	%f8, [%r3+32];
	ld.volatile.shared.f32 	%f9, [%r3];
	add.f32 	%f10, %f8, %f9;
	st.volatile.shared.f32 	[%r3], %f10;
	ld.volatile.shared.f32 	%f11, [%r3+16];
	ld.volatile.shared.f32 	%f12, [%r3];
	add.f32 	%f13, %f11, %f12;
	st.volatile.shared.f32 	[%r3], %f13;
	ld.volatile.shared.f32 	%f14, [%r3+8];
	ld.volatile.shared.f32 	%f15, [%r3];
	add.f32 	%f16, %f14, %f15;
	st.volatile.shared.f32 	[%r3], %f16;
	ld.volatile.shared.f32 	%f17, [%r3+4];
	ld.volatile.shared.f32 	%f18, [%r3];
	add.f32 	%f19, %f17, %f18;
	st.volatile.shared.f32 	[%r3], %f19;
	setp.ne.s32 	%p2, %r1, 0;
	@%p2 bra 	$L__BB4_3;
	ld.volatile.shared.f32 	%f20, [partial];
	cvta.to.global.u64 	%rd6, %rd1;
	mul.wide.u32 	%rd7, %r2, 4;
	add.s64 	%rd8, %rd6, %rd7;
	st.global.f32 	[%rd8], %f20;
$L__BB4_3:
	ret;

}
	// .globl	_Z16reduction_kernelILi32EEvPfiS0_
.visible .entry _Z16reduction_kernelILi32EEvPfiS0_(
	.param .u64 .ptr .align 1 _Z16reduction_kernelILi32EEvPfiS0__param_0,
	.param .u32 _Z16reduction_kernelILi32EEvPfiS0__param_1,
	.param .u64 .ptr .align 1 _Z16reduction_kernelILi32EEvPfiS0__param_2
)
{
	.reg .pred 	%p<3>;
	.reg .b32 	%r<8>;
	.reg .b32 	%f<18>;
	.reg .b64 	%rd<9>;

	ld.param.u64 	%rd2, [_Z16reduction_kernelILi32EEvPfiS0__param_0];
	ld.param.u64 	%rd1, [_Z16reduction_kernelILi32EEvPfiS0__param_2];
	cvta.to.global.u64 	%rd3, %rd2;
	mov.u32 	%r1, %tid.x;
	mov.u32 	%r2, %ctaid.x;
	mov.u32 	%r4, %ntid.x;
	mad.lo.s32 	%r5, %r2, %r4, %r1;
	mul.wide.s32 	%rd4, %r5, 4;
	add.s64 	%rd5, %rd3, %rd4;
	ld.global.f32 	%f1, [%rd5];
	shl.b32 	%r6, %r1, 2;
	mov.u32 	%r7, partial;
	add.s32 	%r3, %r7, %r6;
	st.volatile.shared.f32 	[%r3], %f1;
	bar.sync 	0;
	setp.gt.u32 	%p1, %r1, 31;
	@%p1 bra 	$L__BB5_3;
	ld.volatile.shared.f32 	%f2, [%r3+64];
	ld.volatile.shared.f32 	%f3, [%r3];
	add.f32 	%f4, %f2, %f3;
	st.volatile.shared.f32 	[%r3], %f4;
	ld.volatile.shared.f32 	%f5, [%r3+32];
	ld.volatile.shared.f32 	%f6, [%r3];
	add.f32 	%f7, %f5, %f6;
	st.volatile.shared.f32 	[%r3], %f7;
	ld.volatile.shared.f32 	%f8, [%r3+16];
	ld.volatile.shared.f32 	%f9, [%r3];
	add.f32 	%f10, %f8, %f9;
	st.volatile.shared.f32 	[%r3], %f10;
	ld.volatile.shared.f32 	%f11, [%r3+8];
	ld.volatile.shared.f32 	%f12, [%r3];
	add.f32 	%f13, %f11, %f12;
	st.volatile.shared.f32 	[%r3], %f13;
	ld.volatile.shared.f32 	%f14, [%r3+4];
	ld.volatile.shared.f32 	%f15, [%r3];
	add.f32 	%f16, %f14, %f15;
	st.volatile.shared.f32 	[%r3], %f16;
	setp.ne.s32 	%p2, %r1, 0;
	@%p2 bra 	$L__BB5_3;
	ld.volatile.shared.f32 	%f17, [partial];
	cvta.to.global.u64 	%rd6, %rd1;
	mul.wide.u32 	%rd7, %r2, 4;
	add.s64 	%rd8, %rd6, %rd7;
	st.global.f32 	[%rd8], %f17;
$L__BB5_3:
	ret;

}
	// .globl	_Z16reduction_kernelILi16EEvPfiS0_
.visible .entry _Z16reduction_kernelILi16EEvPfiS0_(
	.param .u64 .ptr .align 1 _Z16reduction_kernelILi16EEvPfiS0__param_0,
	.param .u32 _Z16reduction_kernelILi16EEvPfiS0__param_1,
	.param .u64 .ptr .align 1 _Z16reduction_kernelILi16EEvPfiS0__param_2
)
{
	.reg .pred 	%p<3>;
	.reg .b32 	%r<8>;
	.reg .b32 	%f<15>;
	.reg .b64 	%rd<9>;

	ld.param.u64 	%rd2, [_Z16reduction_kernelILi16EEvPfiS0__param_0];
	ld.param.u64 	%rd1, [_Z16reduction_kernelILi16EEvPfiS0__param_2];
	cvta.to.global.u64 	%rd3, %rd2;
	mov.u32 	%r1, %tid.x;
	mov.u32 	%r2, %ctaid.x;
	mov.u32 	%r4, %ntid.x;
	mad.lo.s32 	%r5, %r2, %r4, %r1;
	mul.wide.s32 	%rd4, %r5, 4;
	add.s64 	%rd5, %rd3, %rd4;
	ld.global.f32 	%f1, [%rd5];
	shl.b32 	%r6, %r1, 2;
	mov.u32 	%r7, partial;
	add.s32 	%r3, %r7, %r6;
	st.volatile.shared.f32 	[%r3], %f1;
	bar.sync 	0;
	setp.gt.u32 	%p1, %r1, 31;
	@%p1 bra 	$L__BB6_3;
	ld.volatile.shared.f32 	%f2, [%r3+32];
	ld.volatile.shared.f32 	%f3, [%r3];
	add.f32 	%f4, %f2, %f3;
	st.volatile.shared.f32 	[%r3], %f4;
	ld.volatile.shared.f32 	%f5, [%r3+16];
	ld.volatile.shared.f32 	%f6, [%r3];
	add.f32 	%f7, %f5, %f6;
	st.volatile.shared.f32 	[%r3], %f7;
	ld.volatile.shared.f32 	%f8, [%r3+8];
	ld.volatile.shared.f32 	%f9, [%r3];
	add.f32 	%f10, %f8, %f9;
	st.volatile.shared.f32 	[%r3], %f10;
	ld.volatile.shared.f32 	%f11, [%r3+4];
	ld.volatile.shared.f32 	%f12, [%r3];
	add.f32 	%f13, %f11, %f12;
	st.volatile.shared.f32 	[%r3], %f13;
	setp.ne.s32 	%p2, %r1, 0;
	@%p2 bra 	$L__BB6_3;
	ld.volatile.shared.f32 	%f14, [partial];
	cvta.to.global.u64 	%rd6, %rd1;
	mul.wide.u32 	%rd7, %r2, 4;
	add.s64 	%rd8, %rd6, %rd7;
	st.global.f32 	[%rd8], %f14;
$L__BB6_3:
	ret;

}
	// .globl	_Z16reduction_kernelILi8EEvPfiS0_
.visible .entry _Z16reduction_kernelILi8EEvPfiS0_(
	.param .u64 .ptr .align 1 _Z16reduction_kernelILi8EEvPfiS0__param_0,
	.param .u32 _Z16reduction_kernelILi8EEvPfiS0__param_1,
	.param .u64 .ptr .align 1 _Z16reduction_kernelILi8EEvPfiS0__param_2
)
{
	.reg .pred 	%p<3>;
	.reg .b32 	%r<8>;
	.reg .b32 	%f<12>;
	.reg .b64 	%rd<9>;

	ld.param.u64 	%rd2, [_Z16reduction_kernelILi8EEvPfiS0__param_0];
	ld.param.u64 	%rd1, [_Z16reduction_kernelILi8EEvPfiS0__param_2];
	cvta.to.global.u64 	%rd3, %rd2;
	mov.u32 	%r1, %tid.x;
	mov.u32 	%r2, %ctaid.x;
	mov.u32 	%r4, %ntid.x;
	mad.lo.s32 	%r5, %r2, %r4, %r1;
	mul.wide.s32 	%rd4, %r5, 4;
	add.s64 	%rd5, %rd3, %rd4;
	ld.global.f32 	%f1, [%rd5];
	shl.b32 	%r6, %r1, 2;
	mov.u32 	%r7, partial;
	add.s32 	%r3, %r7, %r6;
	st.volatile.shared.f32 	[%r3], %f1;
	bar.sync 	0;
	setp.gt.u32 	%p1, %r1, 31;
	@%p1 bra 	$L__BB7_3;
	ld.volatile.shared.f32 	%f2, [%r3+16];
	ld.volatile.shared.f32 	%f3, [%r3];
	add.f32 	%f4, %f2, %f3;
	st.volatile.shared.f32 	[%r3], %f4;
	ld.volatile.shared.f32 	%f5, [%r3+8];
	ld.volatile.shared.f32 	%f6, [%r3];
	add.f32 	%f7, %f5, %f6;
	st.volatile.shared.f32 	[%r3], %f7;
	ld.volatile.shared.f32 	%f8, [%r3+4];
	ld.volatile.shared.f32 	%f9, [%r3];
	add.f32 	%f10, %f8, %f9;
	st.volatile.shared.f32 	[%r3], %f10;
	setp.ne.s32 	%p2, %r1, 0;
	@%p2 bra 	$L__BB7_3;
	ld.volatile.shared.f32 	%f11, [partial];
	cvta.to.global.u64 	%rd6, %rd1;
	mul.wide.u32 	%rd7, %r2, 4;
	add.s64 	%rd8, %rd6, %rd7;
	st.global.f32 	[%rd8], %f11;
$L__BB7_3:
	ret;

}
	// .globl	_Z16reduction_kernelILi4EEvPfiS0_
.visible .entry _Z16reduction_kernelILi4EEvPfiS0_(
	.param .u64 .ptr .align 1 _Z16reduction_kernelILi4EEvPfiS0__param_0,
	.param .u32 _Z16reduction_kernelILi4EEvPfiS0__param_1,
	.param .u64 .ptr .align 1 _Z16reduction_kernelILi4EEvPfiS0__param_2
)
{
	.reg .pred 	%p<3>;
	.reg .b32 	%r<8>;
	.reg .b32 	%f<9>;
	.reg .b64 	%rd<9>;

	ld.param.u64 	%rd2, [_Z16reduction_kernelILi4EEvPfiS0__param_0];
	ld.param.u64 	%rd1, [_Z16reduction_kernelILi4EEvPfiS0__param_2];
	cvta.to.global.u64 	%rd3, %rd2;
	mov.u32 	%r1, %tid.x;
	mov.u32 	%r2, %ctaid.x;
	mov.u32 	%r4, %ntid.x;
	mad.lo.s32 	%r5, %r2, %r4, %r1;
	mul.wide.s32 	%rd4, %r5, 4;
	add.s64 	%rd5, %rd3, %rd4;
	ld.global.f32 	%f1, [%rd5];
	shl.b32 	%r6, %r1, 2;
	mov.u32 	%r7, partial;
	add.s32 	%r3, %r7, %r6;
	st.volatile.shared.f32 	[%r3], %f1;
	bar.sync 	0;
	setp.gt.u32 	%p1, %r1, 31;
	@%p1 bra 	$L__BB8_3;
	ld.volatile.shared.f32 	%f2, [%r3+8];
	ld.volatile.shared.f32 	%f3, [%r3];
	add.f32 	%f4, %f2, %f3;
	st.volatile.shared.f32 	[%r3], %f4;
	ld.volatile.shared.f32 	%f5, [%r3+4];
	ld.volatile.shared.f32 	%f6, [%r3];
	add.f32 	%f7, %f5, %f6;
	st.volatile.shared.f32 	[%r3], %f7;
	setp.ne.s32 	%p2, %r1, 0;
	@%p2 bra 	$L__BB8_3;
	ld.volatile.shared.f32 	%f8, [partial];
	cvta.to.global.u64 	%rd6, %rd1;
	mul.wide.u32 	%rd7, %r2, 4;
	add.s64 	%rd8, %rd6, %rd7;
	st.global.f32 	[%rd8], %f8;
$L__BB8_3:
	ret;

}
	// .globl	_Z16reduction_kernelILi2EEvPfiS0_
.visible .entry _Z16reduction_kernelILi2EEvPfiS0_(
	.param .u64 .ptr .align 1 _Z16reduction_kernelILi2EEvPfiS0__param_0,
	.param .u32 _Z16reduction_kernelILi2EEvPfiS0__param_1,
	.param .u64 .ptr .align 1 _Z16reduction_kernelILi2EEvPfiS0__param_2
)
{
	.reg .pred 	%p<3>;
	.reg .b32 	%r<8>;
	.reg .b32 	%f<6>;
	.reg .b64 	%rd<9>;

	ld.param.u64 	%rd2, [_Z16reduction_kernelILi2EEvPfiS0__param_0];
	ld.param.u64 	%rd1, [_Z16reduction_kernelILi2EEvPfiS0__param_2];
	cvta.to.global.u64 	%rd3, %rd2;
	mov.u32 	%r1, %tid.x;
	mov.u32 	%r2, %ctaid.x;
	mov.u32 	%r4, %ntid.x;
	mad.lo.s32 	%r5, %r2, %r4, %r1;
	mul.wide.s32 	%rd4, %r5, 4;
	add.s64 	%rd5, %rd3, %rd4;
	ld.global.f32 	%f1, [%rd5];
	shl.b32 	%r6, %r1, 2;
	mov.u32 	%r7, partial;
	add.s32 	%r3, %r7, %r6;
	st.volatile.shared.f32 	[%r3], %f1;
	bar.sync 	0;
	setp.gt.u32 	%p1, %r1, 31;
	@%p1 bra 	$L__BB9_3;
	ld.volatile.shared.f32 	%f2, [%r3+4];
	ld.volatile.shared.f32 	%f3, [%r3];
	add.f32 	%f4, %f2, %f3;
	st.volatile.shared.f32 	[%r3], %f4;
	setp.ne.s32 	%p2, %r1, 0;
	@%p2 bra 	$L__BB9_3;
	ld.volatile.shared.f32 	%f5, [partial];
	cvta.to.global.u64 	%rd6, %rd1;
	mul.wide.u32 	%rd7, %r2, 4;
	add.s64 	%rd8, %rd6, %rd7;
	st.global.f32 	[%rd8], %f5;
$L__BB9_3:
	ret;

}
	// .globl	_Z16reduction_kernelILi1EEvPfiS0_
.visible .entry _Z16reduction_kernelILi1EEvPfiS0_(
	.param .u64 .ptr .align 1 _Z16reduction_kernelILi1EEvPfiS0__param_0,
	.param .u32 _Z16reduction_kernelILi1EEvPfiS0__param_1,
	.param .u64 .ptr .align 1 _Z16reduction_kernelILi1EEvPfiS0__param_2
)
{
	.reg .pred 	%p<2>;
	.reg .b32 	%r<8>;
	.reg .b32 	%f<3>;
	.reg .b64 	%rd<9>;

	ld.param.u64 	%rd2, [_Z16reduction_kernelILi1EEvPfiS0__param_0];
	ld.param.u64 	%rd1, [_Z16reduction_kernelILi1EEvPfiS0__param_2];
	cvta.to.global.u64 	%rd3, %rd2;
	mov.u32 	%r2, %tid.x;
	mov.u32 	%r1, %ctaid.x;
	mov.u32 	%r3, %ntid.x;
	mad.lo.s32 	%r4, %r1, %r3, %r2;
	mul.wide.s32 	%rd4, %r4, 4;
	add.s64 	%rd5, %rd3, %rd4;
	ld.global.f32 	%f1, [%rd5];
	shl.b32 	%r5, %r2, 2;
	mov.u32 	%r6, partial;
	add.s32 	%r7, %r6, %r5;
	st.volatile.shared.f32 	[%r7], %f1;
	bar.sync 	0;
	setp.ne.s32 	%p1, %r2, 0;
	@%p1 bra 	$L__BB10_2;
	cvta.to.global.u64 	%rd6, %rd1;
	ld.volatile.shared.f32 	%f2, [partial];
	mul.wide.u32 	%rd7, %r1, 4;
	add.s64 	%rd8, %rd6, %rd7;
	st.global.f32 	[%rd8], %f2;
$L__BB10_2:
	ret;

}
	// .globl	_Z14product_kernelPfS_i
.visible .entry _Z14product_kernelPfS_i(
	.param .u64 .ptr .align 1 _Z14product_kernelPfS_i_param_0,
	.param .u64 .ptr .align 1 _Z14product_kernelPfS_i_param_1,
	.param .u32 _Z14product_kernelPfS_i_param_2
)
{
	.reg .pred 	%p<2>;
	.reg .b32 	%r<6>;
	.reg .b32 	%f<4>;
	.reg .b64 	%rd<8>;

	ld.param.u64 	%rd1, [_Z14product_kernelPfS_i_param_0];
	ld.param.u64 	%rd2, [_Z14product_kernelPfS_i_param_1];
	ld.param.u32 	%r2, [_Z14product_kernelPfS_i_param_2];
	mov.u32 	%r3, %ctaid.x;
	mov.u32 	%r4, %ntid.x;
	mov.u32 	%r5, %tid.x;
	mad.lo.s32 	%r1, %r3, %r4, %r5;
	setp.ge.s32 	%p1, %r1, %r2;
	@%p1 bra 	$L__BB11_2;
	cvta.to.global.u64 	%rd3, %rd2;
	cvta.to.global.u64 	%rd4, %rd1;
	mul.wide.s32 	%rd5, %r1, 4;
	add.s64 	%rd6, %rd3, %rd5;
	ld.global.f32 	%f1, [%rd6];
	add.s64 	%rd7, %rd4, %rd5;
	ld.global.f32 	%f2, [%rd7];
	mul.f32 	%f3, %f1, %f2;
	st.global.f32 	[%rd7], %f3;
$L__BB11_2:
	ret;

}


// ===== COMPILED SASS (sm_100) =====

	.target	sm_100

	.elftype	@"ET_EXEC"


//--------------------- .note.nv.tkinfo           --------------------------
	.section	.note.nv.tkinfo,"",@"SHT_NOTE"
	.sectionflags	@"SHF_NOTE_NV_TKINFO"
	.tkinfo
        /*0018*/ 	.word	0x00000002
        /*0030*/ 	.string	""
        /*0030*/ 	.string	"ptxas"
        /*0030*/ 	.string	"Cuda compilation tools, release 13.0, V13.0.88"
        /*0030*/ 	.string	"Build cuda_13.0.r13.0/compiler.36424714_0"
        /*0030*/ 	.string	"-arch sm_100 -m 64 "



//--------------------- .note.nv.cuinfo           --------------------------
	.section	.note.nv.cuinfo,"",@"SHT_NOTE"
	.sectionflags	@"SHF_NOTE_NV_CUINFO"
        /*0018*/ 	.short	0x0002
        /*001a*/ 	.short	0x0064
        /*001c*/ 	.short	0x0082
	.zero		2


//--------------------- .nv.info                  --------------------------
	.section	.nv.info,"",@"SHT_CUDA_INFO"
	.align	4


	//----- nvinfo : EIATTR_REGCOUNT
	.align		4
        /*0000*/ 	.byte	0x04, 0x2f
        /*0002*/ 	.short	(.L_1 - .L_0)
	.align		4
.L_0:
        /*0004*/ 	.word	index@(_Z16reduction_kernelILi1024EEvPfiS0_)
        /*0008*/ 	.word	0x0000000e


	//----- nvinfo : EIATTR_FRAME_SIZE
	.align		4
.L_1:
        /*000c*/ 	.byte	0x04, 0x11
        /*000e*/ 	.short	(.L_3 - .L_2)
	.align		4
.L_2:
        /*0010*/ 	.word	index@(_Z16reduction_kernelILi1024EEvPfiS0_)
        /*0014*/ 	.word	0x00000000


	//----- nvinfo : EIATTR_REGCOUNT
	.align		4
.L_3:
        /*0018*/ 	.byte	0x04, 0x2f
        /*001a*/ 	.short	(.L_5 - .L_4)
	.align		4
.L_4:
        /*001c*/ 	.word	index@(_Z16reduction_kernelILi512EEvPfiS0_)
        /*0020*/ 	.word	0x0000000e


	//----- nvinfo : EIATTR_FRAME_SIZE
	.align		4
.L_5:
        /*0024*/ 	.byte	0x04, 0x11
        /*0026*/ 	.short	(.L_7 - .L_6)
	.align		4
.L_6:
        /*0028*/ 	.word	index@(_Z16reduction_kernelILi512EEvPfiS0_)
        /*002c*/ 	.word	0x00000000


	//----- nvinfo : EIATTR_REGCOUNT
	.align		4
.L_7:
        /*0030*/ 	.byte	0x04, 0x2f
        /*0032*/ 	.short	(.L_9 - .L_8)
	.align		4
.L_8:
        /*0034*/ 	.word	index@(_Z16reduction_kernelILi256EEvPfiS0_)
        /*0038*/ 	.word	0x0000000c


	//----- nvinfo : EIATTR_FRAME_SIZE
	.align		4
.L_9:
        /*003c*/ 	.byte	0x04, 0x11
        /*003e*/ 	.short	(.L_11 - .L_10)
	.align		4
.L_10:
        /*0040*/ 	.word	index@(_Z16reduction_kernelILi256EEvPfiS0_)
        /*0044*/ 	.word	0x00000000


	//----- nvinfo : EIATTR_REGCOUNT
	.align		4
.L_11:
        /*0048*/ 	.byte	0x04, 0x2f
        /*004a*/ 	.short	(.L_13 - .L_12)
	.align		4
.L_12:
        /*004c*/ 	.word	index@(_Z16reduction_kernelILi128EEvPfiS0_)
        /*0050*/ 	.word	0x0000000c


	//----- nvinfo : EIATTR_FRAME_SIZE
	.align		4
.L_13:
        /*0054*/ 	.byte	0x04, 0x11
        /*0056*/ 	.short	(.L_15 - .L_14)
	.align		4
.L_14:
        /*0058*/ 	.word	index@(_Z16reduction_kernelILi128EEvPfiS0_)
        /*005c*/ 	.word	0x00000000


	//----- nvinfo : EIATTR_REGCOUNT
	.align		4
.L_15:
        /*0060*/ 	.byte	0x04, 0x2f
        /*0062*/ 	.short	(.L_17 - .L_16)
	.align		4
.L_16:
        /*0064*/ 	.word	index@(_Z16reduction_kernelILi64EEvPfiS0_)
        /*0068*/ 	.word	0x0000000b


	//----- nvinfo : EIATTR_FRAME_SIZE
	.align		4
.L_17:
        /*006c*/ 	.byte	0x04, 0x11
        /*006e*/ 	.short	(.L_19 - .L_18)
	.align		4
.L_18:
        /*0070*/ 	.word	index@(_Z16reduction_kernelILi64EEvPfiS0_)
        /*0074*/ 	.word	0x00000000


	//----- nvinfo : EIATTR_REGCOUNT
	.align		4
.L_19:
        /*0078*/ 	.byte	0x04, 0x2f
        /*007a*/ 	.short	(.L_21 - .L_20)
	.align		4
.L_20:
        /*007c*/ 	.word	index@(_Z16reduction_kernelILi32EEvPfiS0_)
        /*0080*/ 	.word	0x0000000b


	//----- nvinfo : EIATTR_FRAME_SIZE
	.align		4
.L_21:
        /*0084*/ 	.byte	0x04, 0x11
        /*0086*/ 	.short	(.L_23 - .L_22)
	.align		4
.L_22:
        /*0088*/ 	.word	index@(_Z16reduction_kernelILi32EEvPfiS0_)
        /*008c*/ 	.word	0x00000000


	//----- nvinfo : EIATTR_REGCOUNT
	.align		4
.L_23:
        /*0090*/ 	.byte	0x04, 0x2f
        /*0092*/ 	.short	(.L_25 - .L_24)
	.align		4
.L_24:
        /*0094*/ 	.word	index@(_Z16reduction_kernelILi16EEvPfiS0_)
        /*0098*/ 	.word	0x0000000b


	//----- nvinfo : EIATTR_FRAME_SIZE
	.align		4
.L_25:
        /*009c*/ 	.byte	0x04, 0x11
        /*009e*/ 	.short	(.L_27 - .L_26)
	.align		4
.L_26:
        /*00a0*/ 	.word	index@(_Z16reduction_kernelILi16EEvPfiS0_)
        /*00a4*/ 	.word	0x00000000


	//----- nvinfo : EIATTR_REGCOUNT
	.align		4
.L_27:
        /*00a8*/ 	.byte	0x04, 0x2f
        /*00aa*/ 	.short	(.L_29 - .L_28)
	.align		4
.L_28:
        /*00ac*/ 	.word	index@(_Z16reduction_kernelILi8EEvPfiS0_)
        /*00b0*/ 	.word	0x0000000a


	//----- nvinfo : EIATTR_FRAME_SIZE
	.align		4
.L_29:
        /*00b4*/ 	.byte	0x04, 0x11
        /*00b6*/ 	.short	(.L_31 - .L_30)
	.align		4
.L_30:
        /*00b8*/ 	.word	index@(_Z16reduction_kernelILi8EEvPfiS0_)
        /*00bc*/ 	.word	0x00000000


	//----- nvinfo : EIATTR_REGCOUNT
	.align		4
.L_31:
        /*00c0*/ 	.byte	0x04, 0x2f
        /*00c2*/ 	.short	(.L_33 - .L_32)
	.align		4
.L_32:
        /*00c4*/ 	.word	index@(_Z16reduction_kernelILi4EEvPfiS0_)
        /*00c8*/ 	.word	0x0000000a


	//----- nvinfo : EIATTR_FRAME_SIZE
	.align		4
.L_33:
        /*00cc*/ 	.byte	0x04, 0x11
        /*00ce*/ 	.short	(.L_35 - .L_34)
	.align		4
.L_34:
        /*00d0*/ 	.word	index@(_Z16reduction_kernelILi4EEvPfiS0_)
        /*00d4*/ 	.word	0x00000000


	//----- nvinfo : EIATTR_REGCOUNT
	.align		4
.L_35:
        /*00d8*/ 	.byte	0x04, 0x2f
        /*00da*/ 	.short	(.L_37 - .L_36)
	.align		4
.L_36:
        /*00dc*/ 	.word	index@(_Z16reduction_kernelILi2EEvPfiS0_)
        /*00e0*/ 	.word	0x0000000a


	//----- nvinfo : EIATTR_FRAME_SIZE
	.align		4
.L_37:
        /*00e4*/ 	.byte	0x04, 0x11
        /*00e6*/ 	.short	(.L_39 - .L_38)
	.align		4
.L_38:
        /*00e8*/ 	.word	index@(_Z16reduction_kernelILi2EEvPfiS0_)
        /*00ec*/ 	.word	0x00000000


	//----- nvinfo : EIATTR_REGCOUNT
	.align		4
.L_39:
        /*00f0*/ 	.byte	0x04, 0x2f
        /*00f2*/ 	.short	(.L_41 - .L_40)
	.align		4
.L_40:
        /*00f4*/ 	.word	index@(_Z16reduction_kernelILi1EEvPfiS0_)
        /*00f8*/ 	.word	0x0000000a


	//----- nvinfo : EIATTR_FRAME_SIZE
	.align		4
.L_41:
        /*00fc*/ 	.byte	0x04, 0x11
        /*00fe*/ 	.short	(.L_43 - .L_42)
	.align		4
.L_42:
        /*0100*/ 	.word	index@(_Z16reduction_kernelILi1EEvPfiS0_)
        /*0104*/ 	.word	0x00000000


	//----- nvinfo : EIATTR_REGCOUNT
	.align		4
.L_43:
        /*0108*/ 	.byte	0x04, 0x2f
        /*010a*/ 	.short	(.L_45 - .L_44)
	.align		4
.L_44:
        /*010c*/ 	.word	index@(_Z14product_kernelPfS_i)
        /*0110*/ 	.word	0x0000000a


	//----- nvinfo : EIATTR_FRAME_SIZE
	.align		4
.L_45:
        /*0114*/ 	.byte	0x04, 0x11
        /*0116*/ 	.short	(.L_47 - .L_46)
	.align		4
.L_46:
        /*0118*/ 	.word	index@(_Z14product_kernelPfS_i)
        /*011c*/ 	.word	0x00000000


	//----- nvinfo : EIATTR_MIN_STACK_SIZE
	.align		4
.L_47:
        /*0120*/ 	.byte	0x04, 0x12
        /*0122*/ 	.short	(.L_49 - .L_48)
	.align		4
.L_48:
        /*0124*/ 	.word	index@(_Z14product_kernelPfS_i)
        /*0128*/ 	.word	0x00000000


	//----- nvinfo : EIATTR_MIN_STACK_SIZE
	.align		4
.L_49:
        /*012c*/ 	.byte	0x04, 0x12
        /*012e*/ 	.short	(.L_51 - .L_50)
	.align		4
.L_50:
        /*0130*/ 	.word	index@(_Z16reduction_kernelILi1EEvPfiS0_)
        /*0134*/ 	.word	0x00000000


	//----- nvinfo : EIATTR_MIN_STACK_SIZE
	.align		4
.L_51:
        /*0138*/ 	.byte	0x04, 0x12
        /*013a*/ 	.short	(.L_53 - .L_52)
	.align		4
.L_52:
        /*013c*/ 	.word	index@(_Z16reduction_kernelILi2EEvPfiS0_)
        /*0140*/ 	.word	0x00000000


	//----- nvinfo : EIATTR_MIN_STACK_SIZE
	.align		4
.L_53:
        /*0144*/ 	.byte	0x04, 0x12
        /*0146*/ 	.short	(.L_55 - .L_54)
	.align		4
.L_54:
        /*0148*/ 	.word	index@(_Z16reduction_kernelILi4EEvPfiS0_)
        /*014c*/ 	.word	0x00000000


	//----- nvinfo : EIATTR_MIN_STACK_SIZE
	.align		4
.L_55:
        /*0150*/ 	.byte	0x04, 0x12
        /*0152*/ 	.short	(.L_57 - .L_56)
	.align		4
.L_56:
        /*0154*/ 	.word	index@(_Z16reduction_kernelILi8EEvPfiS0_)
        /*0158*/ 	.word	0x00000000


	//----- nvinfo : EIATTR_MIN_STACK_SIZE
	.align		4
.L_57:
        /*015c*/ 	.byte	0x04, 0x12
        /*015e*/ 	.short	(.L_59 - .L_58)
	.align		4
.L_58:
        /*0160*/ 	.word	index@(_Z16reduction_kernelILi16EEvPfiS0_)
        /*0164*/ 	.word	0x00000000


	//----- nvinfo : EIATTR_MIN_STACK_SIZE
	.align		4
.L_59:
        /*0168*/ 	.byte	0x04, 0x12
        /*016a*/ 	.short	(.L_61 - .L_60)
	.align		4
.L_60:
        /*016c*/ 	.word	index@(_Z16reduction_kernelILi32EEvPfiS0_)
        /*0170*/ 	.word	0x00000000


	//----- nvinfo : EIATTR_MIN_STACK_SIZE
	.align		4
.L_61:
        /*0174*/ 	.byte	0x04, 0x12
        /*0176*/ 	.short	(.L_63 - .L_62)
	.align		4
.L_62:
        /*0178*/ 	.word	index@(_Z16reduction_kernelILi64EEvPfiS0_)
        /*017c*/ 	.word	0x00000000


	//----- nvinfo : EIATTR_MIN_STACK_SIZE
	.align		4
.L_63:
        /*0180*/ 	.byte	0x04, 0x12
        /*0182*/ 	.short	(.L_65 - .L_64)
	.align		4
.L_64:
        /*0184*/ 	.word	index@(_Z16reduction_kernelILi128EEvPfiS0_)
        /*0188*/ 	.word	0x00000000


	//----- nvinfo : EIATTR_MIN_STACK_SIZE
	.align		4
.L_65:
        /*018c*/ 	.byte	0x04, 0x12
        /*018e*/ 	.short	(.L_67 - .L_66)
	.align		4
.L_66:
        /*0190*/ 	.word	index@(_Z16reduction_kernelILi256EEvPfiS0_)
        /*0194*/ 	.word	0x00000000


	//----- nvinfo : EIATTR_MIN_STACK_SIZE
	.align		4
.L_67:
        /*0198*/ 	.byte	0x04, 0x12
        /*019a*/ 	.short	(.L_69 - .L_68)
	.align		4
.L_68:
        /*019c*/ 	.word	index@(_Z16reduction_kernelILi512EEvPfiS0_)
        /*01a0*/ 	.word	0x00000000


	//----- nvinfo : EIATTR_MIN_STACK_SIZE
	.align		4
.L_69:
        /*01a4*/ 	.byte	0x04, 0x12
        /*01a6*/ 	.short	(.L_71 - .L_70)
	.align		4
.L_70:
        /*01a8*/ 	.word	index@(_Z16reduction_kernelILi1024EEvPfiS0_)
        /*01ac*/ 	.word	0x00000000
.L_71:


//--------------------- .nv.compat                --------------------------
	.section	.nv.compat,"",@"SHT_CUDA_COMPAT_INFO"
	.align	4
        /*0000*/ 	.byte	0x02, 0x09, 0x00, 0x00, 0x02, 0x02, 0x01, 0x00, 0x02, 0x05, 0x05, 0x00, 0x03, 0x07, 0x01, 0x01
        /*0010*/ 	.byte	0x02, 0x03, 0x00, 0x00, 0x02, 0x06, 0x01, 0x00, 0x04, 0x0b, 0x08, 0x00, 0x09, 0x00, 0x00, 0x00
        /*0020*/ 	.byte	0x00, 0x00, 0x00, 0x00


//--------------------- .nv.info._Z14product_kernelPfS_i --------------------------
	.section	.nv.info._Z14product_kernelPfS_i,"",@"SHT_CUDA_INFO"
	.sectionflags	@""
	.align	4


	//----- nvinfo : EIATTR_CUDA_API_VERSION
	.align		4
        /*0000*/ 	.byte	0x04, 0x37
        /*0002*/ 	.short	(.L_73 - .L_72)
.L_72:
        /*0004*/ 	.word	0x00000082


	//----- nvinfo : EIATTR_KPARAM_INFO
	.align		4
.L_73:
        /*0008*/ 	.byte	0x04, 0x17
        /*000a*/ 	.short	(.L_75 - .L_74)
.L_74:
        /*000c*/ 	.word	0x00000000
        /*0010*/ 	.short	0x0002
        /*0012*/ 	.short	0x0010
        /*0014*/ 	.byte	0x00, 0xf0, 0x11, 0x00


	//----- nvinfo : EIATTR_KPARAM_INFO
	.align		4
.L_75:
        /*0018*/ 	.byte	0x04, 0x17
        /*001a*/ 	.short	(.L_77 - .L_76)
.L_76:
        /*001c*/ 	.word	0x00000000
        /*0020*/ 	.short	0x0001
        /*0022*/ 	.short	0x0008
        /*0024*/ 	.byte	0x00, 0xf5, 0x21, 0x00


	//----- nvinfo : EIATTR_KPARAM_INFO
	.align		4
.L_77:
        /*0028*/ 	.byte	0x04, 0x17
        /*002a*/ 	.short	(.L_79 - .L_78)
.L_78:
        /*002c*/ 	.word	0x00000000
        /*0030*/ 	.short	0x0000
        /*0032*/ 	.short	0x0000
        /*0034*/ 	.byte	0x00, 0xf5, 0x21, 0x00


	//----- nvinfo : EIATTR_SPARSE_MMA_MASK
	.align		4
.L_79:
        /*0038*/ 	.byte	0x03, 0x50
        /*003a*/ 	.short	0x0000


	//----- nvinfo : EIATTR_MAXREG_COUNT
	.align		4
        /*003c*/ 	.byte	0x03, 0x1b
        /*003e*/ 	.short	0x00ff


	//----- nvinfo : EIATTR_MERCURY_ISA_VERSION
	.align		4
        /*0040*/ 	.byte	0x03, 0x5f
        /*0042*/ 	.short	0x0101


	//----- nvinfo : EIATTR_VRC_CTA_INIT_COUNT
	.align		4
        /*0044*/ 	.byte	0x02, 0x4a
	.zero		1
	.zero		1


	//----- nvinfo : EIATTR_EXIT_INSTR_OFFSETS
	.align		4
        /*0048*/ 	.byte	0x04, 0x1c
        /*004a*/ 	.short	(.L_81 - .L_80)


	//   ....[0]....
.L_80:
        /*004c*/ 	.word	0x00000070


	//   ....[1]....
        /*0050*/ 	.word	0x00000110


	//----- nvinfo : EIATTR_CBANK_PARAM_SIZE
	.align		4
.L_81:
        /*0054*/ 	.byte	0x03, 0x19
        /*0056*/ 	.short	0x0014


	//----- nvinfo : EIATTR_PARAM_CBANK
	.align		4
        /*0058*/ 	.byte	0x04, 0x0a
        /*005a*/ 	.short	(.L_83 - .L_82)
	.align		4
.L_82:
        /*005c*/ 	.word	index@(.nv.constant0._Z14product_kernelPfS_i)
        /*0060*/ 	.short	0x0380
        /*0062*/ 	.short	0x0014


	//----- nvinfo : EIATTR_SW_WAR
	.align		4
.L_83:
        /*0064*/ 	.byte	0x04, 0x36
        /*0066*/ 	.short	(.L_85 - .L_84)
.L_84:
        /*0068*/ 	.word	0x00000008
.L_85:


//--------------------- .nv.info._Z16reduction_kernelILi1EEvPfiS0_ --------------------------
	.section	.nv.info._Z16reduction_kernelILi1EEvPfiS0_,"",@"SHT_CUDA_INFO"
	.sectionflags	@""
	.align	4


	//----- nvinfo : EIATTR_CUDA_API_VERSION
	.align		4
        /*0000*/ 	.byte	0x04, 0x37
        /*0002*/ 	.short	(.L_87 - .L_86)
.L_86:
        /*0004*/ 	.word	0x00000082


	//----- nvinfo : EIATTR_KPARAM_INFO
	.align		4
.L_87:
        /*0008*/ 	.byte	0x04, 0x17
        /*000a*/ 	.short	(.L_89 - .L_88)
.L_88:
        /*000c*/ 	.word	0x00000000
        /*0010*/ 	.short	0x0002
        /*0012*/ 	.short	0x0010
        /*0014*/ 	.byte	0x00, 0xf5, 0x21, 0x00


	//----- nvinfo : EIATTR_KPARAM_INFO
	.align		4
.L_89:
        /*0018*/ 	.byte	0x04, 0x17
        /*001a*/ 	.short	(.L_91 - .L_90)
.L_90:
        /*001c*/ 	.word	0x00000000
        /*0020*/ 	.short	0x0001
        /*0022*/ 	.short	0x0008
        /*0024*/ 	.byte	0x00, 0xf0, 0x11, 0x00


	//----- nvinfo : EIATTR_KPARAM_INFO
	.align		4
.L_91:
        /*0028*/ 	.byte	0x04, 0x17
        /*002a*/ 	.short	(.L_93 - .L_92)
.L_92:
        /*002c*/ 	.word	0x00000000
        /*0030*/ 	.short	0x0000
        /*0032*/ 	.short	0x0000
        /*0034*/ 	.byte	0x00, 0xf5, 0x21, 0x00


	//----- nvinfo : EIATTR_SPARSE_MMA_MASK
	.align		4
.L_93:
        /*0038*/ 	.byte	0x03, 0x50
        /*003a*/ 	.short	0x0000


	//----- nvinfo : EIATTR_MAXREG_COUNT
	.align		4
        /*003c*/ 	.byte	0x03, 0x1b
        /*003e*/ 	.short	0x00ff


	//----- nvinfo : EIATTR_NUM_BARRIERS
	.align		4
        /*0040*/ 	.byte	0x02, 0x4c
        /*0042*/ 	.byte	0x01
	.zero		1


	//----- nvinfo : EIATTR_MERCURY_ISA_VERSION
	.align		4
        /*0044*/ 	.byte	0x03, 0x5f
        /*0046*/ 	.short	0x0101


	//----- nvinfo : EIATTR_VRC_CTA_INIT_COUNT
	.align		4
        /*0048*/ 	.byte	0x02, 0x4a
	.zero		1
	.zero		1


	//----- nvinfo : EIATTR_EXIT_INSTR_OFFSETS
	.align		4
        /*004c*/ 	.byte	0x04, 0x1c
        /*004e*/ 	.short	(.L_95 - .L_94)


	//   ....[0]....
.L_94:
        /*0050*/ 	.word	0x00000100


	//   ....[1]....
        /*0054*/ 	.word	0x00000150


	//----- nvinfo : EIATTR_CBANK_PARAM_SIZE
	.align		4
.L_95:
        /*0058*/ 	.byte	0x03, 0x19
        /*005a*/ 	.short	0x0018


	//----- nvinfo : EIATTR_PARAM_CBANK
	.align		4
        /*005c*/ 	.byte	0x04, 0x0a
        /*005e*/ 	.short	(.L_97 - .L_96)
	.align		4
.L_96:
        /*0060*/ 	.word	index@(.nv.constant0._Z16reduction_kernelILi1EEvPfiS0_)
        /*0064*/ 	.short	0x0380
        /*0066*/ 	.short	0x0018


	//----- nvinfo : EIATTR_SW_WAR
	.align		4
.L_97:
        /*0068*/ 	.byte	0x04, 0x36
        /*006a*/ 	.short	(.L_99 - .L_98)
.L_98:
        /*006c*/ 	.word	0x00000008
.L_99:


//--------------------- .nv.info._Z16reduction_kernelILi2EEvPfiS0_ --------------------------
	.section	.nv.info._Z16reduction_kernelILi2EEvPfiS0_,"",@"SHT_CUDA_INFO"
	.sectionflags	@""
	.align	4


	//----- nvinfo : EIATTR_CUDA_API_VERSION
	.align		4
        /*0000*/ 	.byte	0x04, 0x37
        /*0002*/ 	.short	(.L_101 - .L_100)
.L_100:
        /*0004*/ 	.word	0x00000082


	//----- nvinfo : EIATTR_KPARAM_INFO
	.align		4
.L_101:
        /*0008*/ 	.byte	0x04, 0x17
        /*000a*/ 	.short	(.L_103 - .L_102)
.L_102:
        /*000c*/ 	.word	0x00000000
        /*0010*/ 	.short	0x0002
        /*0012*/ 	.short	0x0010
        /*0014*/ 	.byte	0x00, 0xf5, 0x21, 0x00


	//----- nvinfo : EIATTR_KPARAM_INFO
	.align		4
.L_103:
        /*0018*/ 	.byte	0x04, 0x17
        /*001a*/ 	.short	(.L_105 - .L_104)
.L_104:
        /*001c*/ 	.word	0x00000000
        /*0020*/ 	.short	0x0001
        /*0022*/ 	.short	0x0008
        /*0024*/ 	.byte	0x00, 0xf0, 0x11, 0x00


	//----- nvinfo : EIATTR_KPARAM_INFO
	.align		4
.L_105:
        /*0028*/ 	.byte	0x04, 0x17
        /*002a*/ 	.short	(.L_107 - .L_106)
.L_106:
        /*002c*/ 	.word	0x00000000
        /*0030*/ 	.short	0x0000
        /*0032*/ 	.short	0x0000
        /*0034*/ 	.byte	0x00, 0xf5, 0x21, 0x00


	//----- nvinfo : EIATTR_SPARSE_MMA_MASK
	.align		4
.L_107:
        /*0038*/ 	.byte	0x03, 0x50
        /*003a*/ 	.short	0x0000


	//----- nvinfo : EIATTR_MAXREG_COUNT
	.align		4
        /*003c*/ 	.byte	0x03, 0x1b
        /*003e*/ 	.short	0x00ff


	//----- nvinfo : EIATTR_NUM_BARRIERS
	.align		4
        /*0040*/ 	.byte	0x02, 0x4c
        /*0042*/ 	.byte	0x01
	.zero		1


	//----- nvinfo : EIATTR_MERCURY_ISA_VERSION
	.align		4
        /*0044*/ 	.byte	0x03, 0x5f
        /*0046*/ 	.short	0x0101


	//----- nvinfo : EIATTR_VRC_CTA_INIT_COUNT
	.align		4
        /*0048*/ 	.byte	0x02, 0x4a
	.zero		1
	.zero		1


	//----- nvinfo : EIATTR_EXIT_INSTR_OFFSETS
	.align		4
        /*004c*/ 	.byte	0x04, 0x1c
        /*004e*/ 	.short	(.L_109 - .L_108)


	//   ....[0]....
.L_108:
        /*0050*/ 	.word	0x00000100


	//   ....[1]....
        /*0054*/ 	.word	0x00000160


	//   ....[2]....
        /*0058*/ 	.word	0x000001b0


	//----- nvinfo : EIATTR_CBANK_PARAM_SIZE
	.align		4
.L_109:
        /*005c*/ 	.byte	0x03, 0x19
        /*005e*/ 	.short	0x0018


	//----- nvinfo : EIATTR_PARAM_CBANK
	.align		4
        /*0060*/ 	.byte	0x04, 0x0a
        /*0062*/ 	.short	(.L_111 - .L_110)
	.align		4
.L_110:
        /*0064*/ 	.word	index@(.nv.constant0._Z16reduction_kernelILi2EEvPfiS0_)
        /*0068*/ 	.short	0x0380
        /*006a*/ 	.short	0x0018


	//----- nvinfo : EIATTR_SW_WAR
	.align		4
.L_111:
        /*006c*/ 	.byte	0x04, 0x36
        /*006e*/ 	.short	(.L_113 - .L_112)
.L_112:
        /*0070*/ 	.word	0x00000008
.L_113:


//--------------------- .nv.info._Z16reduction_kernelILi4EEvPfiS0_ --------------------------
	.section	.nv.info._Z16reduction_kernelILi4EEvPfiS0_,"",@"SHT_CUDA_INFO"
	.sectionflags	@""
	.align	4


	//----- nvinfo : EIATTR_CUDA_API_VERSION
	.align		4
        /*0000*/ 	.byte	0x04, 0x37
        /*0002*/ 	.short	(.L_115 - .L_114)
.L_114:
        /*0004*/ 	.word	0x00000082


	//----- nvinfo : EIATTR_KPARAM_INFO
	.align		4
.L_115:
        /*0008*/ 	.byte	0x04, 0x17
        /*000a*/ 	.short	(.L_117 - .L_116)
.L_116:
        /*000c*/ 	.word	0x00000000
        /*0010*/ 	.short	0x0002
        /*0012*/ 	.short	0x0010
        /*0014*/ 	.byte	0x00, 0xf5, 0x21, 0x00


	//----- nvinfo : EIATTR_KPARAM_INFO
	.align		4
.L_117:
        /*0018*/ 	.byte	0x04, 0x17
        /*001a*/ 	.short	(.L_119 - .L_118)
.L_118:
        /*001c*/ 	.word	0x00000000
        /*0020*/ 	.short	0x0001
        /*0022*/ 	.short	0x0008
        /*0024*/ 	.byte	0x00, 0xf0, 0x11, 0x00


	//----- nvinfo : EIATTR_KPARAM_INFO
	.align		4
.L_119:
        /*0028*/ 	.byte	0x04, 0x17
        /*002a*/ 	.short	(.L_121 - .L_120)
.L_120:
        /*002c*/ 	.word	0x00000000
        /*0030*/ 	.short	0x0000
        /*0032*/ 	.short	0x0000
        /*0034*/ 	.byte	0x00, 0xf5, 0x21, 0x00


	//----- nvinfo : EIATTR_SPARSE_MMA_MASK
	.align		4
.L_121:
        /*0038*/ 	.byte	0x03, 0x50
        /*003a*/ 	.short	0x0000


	//----- nvinfo : EIATTR_MAXREG_COUNT
	.align		4
        /*003c*/ 	.byte	0x03, 0x1b
        /*003e*/ 	.short	0x00ff


	//----- nvinfo : EIATTR_NUM_BARRIERS
	.align		4
        /*0040*/ 	.byte	0x02, 0x4c
        /*0042*/ 	.byte	0x01
	.zero		1


	//----- nvinfo : EIATTR_MERCURY_ISA_VERSION
	.align		4
        /*0044*/ 	.byte	0x03, 0x5f
        /*0046*/ 	.short	0x0101


	//----- nvinfo : EIATTR_VRC_CTA_INIT_COUNT
	.align		4
        /*0048*/ 	.byte	0x02, 0x4a
	.zero		1
	.zero		1


	//----- nvinfo : EIATTR_EXIT_INSTR_OFFSETS
	.align		4
        /*004c*/ 	.byte	0x04, 0x1c
        /*004e*/ 	.short	(.L_123 - .L_122)


	//   ....[0]....
.L_122:
        /*0050*/ 	.word	0x00000100


	//   ....[1]....
        /*0054*/ 	.word	0x000001a0


	//   ....[2]....
        /*0058*/ 	.word	0x000001f0


	//----- nvinfo : EIATTR_CBANK_PARAM_SIZE
	.align		4
.L_123:
        /*005c*/ 	.byte	0x03, 0x19
        /*005e*/ 	.short	0x0018


	//----- nvinfo : EIATTR_PARAM_CBANK
	.align		4
        /*0060*/ 	.byte	0x04, 0x0a
        /*0062*/ 	.short	(.L_125 - .L_124)
	.align		4
.L_124:
        /*0064*/ 	.word	index@(.nv.constant0._Z16reduction_kernelILi4EEvPfiS0_)
        /*0068*/ 	.short	0x0380
        /*006a*/ 	.short	0x0018


	//----- nvinfo : EIATTR_SW_WAR
	.align		4
.L_125:
        /*006c*/ 	.byte	0x04, 0x36
        /*006e*/ 	.short	(.L_127 - .L_126)
.L_126:
        /*0070*/ 	.word	0x00000008
.L_127:


//--------------------- .nv.info._Z16reduction_kernelILi8EEvPfiS0_ --------------------------
	.section	.nv.info._Z16reduction_kernelILi8EEvPfiS0_,"",@"SHT_CUDA_INFO"
	.sectionflags	@""
	.align	4


	//----- nvinfo : EIATTR_CUDA_API_VERSION
	.align		4
        /*0000*/ 	.byte	0x04, 0x37
        /*0002*/ 	.short	(.L_129 - .L_128)
.L_128:
        /*0004*/ 	.word	0x00000082


	//----- nvinfo : EIATTR_KPARAM_INFO
	.align		4
.L_129:
        /*0008*/ 	.byte	0x04, 0x17
        /*000a*/ 	.short	(.L_131 - .L_130)
.L_130:
        /*000c*/ 	.word	0x00000000
        /*0010*/ 	.short	0x0002
        /*0012*/ 	.short	0x0010
        /*0014*/ 	.byte	0x00, 0xf5, 0x21, 0x00


	//----- nvinfo : EIATTR_KPARAM_INFO
	.align		4
.L_131:
        /*0018*/ 	.byte	0x04, 0x17
        /*001a*/ 	.short	(.L_133 - .L_132)
.L_132:
        /*001c*/ 	.word	0x00000000
        /*0020*/ 	.short	0x0001
        /*0022*/ 	.short	0x0008
        /*0024*/ 	.byte	0x00, 0xf0, 0x11, 0x00


	//----- nvinfo : EIATTR_KPARAM_INFO
	.align		4
.L_133:
        /*0028*/ 	.byte	0x04, 0x17
        /*002a*/ 	.short	(.L_135 - .L_134)
.L_134:
        /*002c*/ 	.word	0x00000000
        /*0030*/ 	.short	0x0000
        /*0032*/ 	.short	0x0000
        /*0034*/ 	.byte	0x00, 0xf5, 0x21, 0x00


	//----- nvinfo : EIATTR_SPARSE_MMA_MASK
	.align		4
.L_135:
        /*0038*/ 	.byte	0x03, 0x50
        /*003a*/ 	.short	0x0000


	//----- nvinfo : EIATTR_MAXREG_COUNT
	.align		4
        /*003c*/ 	.byte	0x03, 0x1b
        /*003e*/ 	.short	0x00ff


	//----- nvinfo : EIATTR_NUM_BARRIERS
	.align		4
        /*0040*/ 	.byte	0x02, 0x4c
        /*0042*/ 	.byte	0x01
	.zero		1


	//----- nvinfo : EIATTR_MERCURY_ISA_VERSION
	.align		4
        /*0044*/ 	.byte	0x03, 0x5f
        /*0046*/ 	.short	0x0101


	//----- nvinfo : EIATTR_VRC_CTA_INIT_COUNT
	.align		4
        /*0048*/ 	.byte	0x02, 0x4a
	.zero		1
	.zero		1


	//----- nvinfo : EIATTR_EXIT_INSTR_OFFSETS
	.align		4
        /*004c*/ 	.byte	0x04, 0x1c
        /*004e*/ 	.short	(.L_137 - .L_136)


	//   ....[0]....
.L_136:
        /*0050*/ 	.word	0x00000100


	//   ....[1]....
        /*0054*/ 	.word	0x000001e0


	//   ....[2]....
        /*0058*/ 	.word	0x00000230


	//----- nvinfo : EIATTR_CBANK_PARAM_SIZE
	.align		4
.L_137:
        /*005c*/ 	.byte	0x03, 0x19
        /*005e*/ 	.short	0x0018


	//----- nvinfo : EIATTR_PARAM_CBANK
	.align		4
        /*0060*/ 	.byte	0x04, 0x0a
        /*0062*/ 	.short	(.L_139 - .L_138)
	.align		4
.L_138:
        /*0064*/ 	.word	index@(.nv.constant0._Z16reduction_kernelILi8EEvPfiS0_)
        /*0068*/ 	.short	0x0380
        /*006a*/ 	.short	0x0018


	//----- nvinfo : EIATTR_SW_WAR
	.align		4
.L_139:
        /*006c*/ 	.byte	0x04, 0x36
        /*006e*/ 	.short	(.L_141 - .L_140)
.L_140:
        /*0070*/ 	.word	0x00000008
.L_141:


//--------------------- .nv.info._Z16reduction_kernelILi16EEvPfiS0_ --------------------------
	.section	.nv.info._Z16reduction_kernelILi16EEvPfiS0_,"",@"SHT_CUDA_INFO"
	.sectionflags	@""
	.align	4


	//----- nvinfo : EIATTR_CUDA_API_VERSION
	.align		4
        /*0000*/ 	.byte	0x04, 0x37
        /*0002*/ 	.short	(.L_143 - .L_142)
.L_142:
        /*0004*/ 	.word	0x00000082


	//----- nvinfo : EIATTR_KPARAM_INFO
	.align		4
.L_143:
        /*0008*/ 	.byte	0x04, 0x17
        /*000a*/ 	.short	(.L_145 - .L_144)
.L_144:
        /*000c*/ 	.word	0x00000000
        /*0010*/ 	.short	0x0002
        /*0012*/ 	.short	0x0010
        /*0014*/ 	.byte	0x00, 0xf5, 0x21, 0x00


	//----- nvinfo : EIATTR_KPARAM_INFO
	.align		4
.L_145:
        /*0018*/ 	.byte	0x04, 0x17
        /*001a*/ 	.short	(.L_147 - .L_146)
.L_146:
        /*001c*/ 	.word	0x00000000
        /*0020*/ 	.short	0x0001
        /*0022*/ 	.short	0x0008
        /*0024*/ 	.byte	0x00, 0xf0, 0x11, 0x00


	//----- nvinfo : EIATTR_KPARAM_INFO
	.align		4
.L_147:
        /*0028*/ 	.byte	0x04, 0x17
        /*002a*/ 	.short	(.L_149 - .L_148)
.L_148:
        /*002c*/ 	.word	0x00000000
        /*0030*/ 	.short	0x0000
        /*0032*/ 	.short	0x0000
        /*0034*/ 	.byte	0x00, 0xf5, 0x21, 0x00


	//----- nvinfo : EIATTR_SPARSE_MMA_MASK
	.align		4
.L_149:
        /*0038*/ 	.byte	0x03, 0x50
        /*003a*/ 	.short	0x0000


	//----- nvinfo : EIATTR_MAXREG_COUNT
	.align		4
        /*003c*/ 	.byte	0x03, 0x1b
        /*003e*/ 	.short	0x00ff


	//----- nvinfo : EIATTR_NUM_BARRIERS
	.align		4
        /*0040*/ 	.byte	0x02, 0x4c
        /*0042*/ 	.byte	0x01
	.zero		1


	//----- nvinfo : EIATTR_MERCURY_ISA_VERSION
	.align		4
        /*0044*/ 	.byte	0x03, 0x5f
        /*0046*/ 	.short	0x0101


	//----- nvinfo : EIATTR_VRC_CTA_INIT_COUNT
	.align		4
        /*0048*/ 	.byte	0x02, 0x4a
	.zero		1
	.zero		1


	//----- nvinfo : EIATTR_EXIT_INSTR_OFFSETS
	.align		4
        /*004c*/ 	.byte	0x04, 0x1c
        /*004e*/ 	.short	(.L_151 - .L_150)


	//   ....[0]....
.L_150:
        /*0050*/ 	.word	0x00000100


	//   ....[1]....
        /*0054*/ 	.word	0x00000220


	//   ....[2]....
        /*0058*/ 	.word	0x00000270


	//----- nvinfo : EIATTR_CBANK_PARAM_SIZE
	.align		4
.L_151:
        /*005c*/ 	.byte	0x03, 0x19
        /*005e*/ 	.short	0x0018


	//----- nvinfo : EIATTR_PARAM_CBANK
	.align		4
        /*0060*/ 	.byte	0x04, 0x0a
        /*0062*/ 	.short	(.L_153 - .L_152)
	.align		4
.L_152:
        /*0064*/ 	.word	index@(.nv.constant0._Z16reduction_kernelILi16EEvPfiS0_)
        /*0068*/ 	.short	0x0380
        /*006a*/ 	.short	0x0018


	//----- nvinfo : EIATTR_SW_WAR
	.align		4
.L_153:
        /*006c*/ 	.byte	0x04, 0x36
        /*006e*/ 	.short	(.L_155 - .L_154)
.L_154:
        /*0070*/ 	.word	0x00000008
.L_155:


//--------------------- .nv.info._Z16reduction_kernelILi32EEvPfiS0_ --------------------------
	.section	.nv.info._Z16reduction_kernelILi32EEvPfiS0_,"",@"SHT_CUDA_INFO"
	.sectionflags	@""
	.align	4


	//----- nvinfo : EIATTR_CUDA_API_VERSION
	.align		4
        /*0000*/ 	.byte	0x04, 0x37
        /*0002*/ 	.short	(.L_157 - .L_156)
.L_156:
        /*0004*/ 	.word	0x00000082


	//----- nvinfo : EIATTR_KPARAM_INFO
	.align		4
.L_157:
        /*0008*/ 	.byte	0x04, 0x17
        /*000a*/ 	.short	(.L_159 - .L_158)
.L_158:
        /*000c*/ 	.word	0x00000000
        /*0010*/ 	.short	0x0002
        /*0012*/ 	.short	0x0010
        /*0014*/ 	.byte	0x00, 0xf5, 0x21, 0x00


	//----- nvinfo : EIATTR_KPARAM_INFO
	.align		4
.L_159:
        /*0018*/ 	.byte	0x04, 0x17
        /*001a*/ 	.short	(.L_161 - .L_160)
.L_160:
        /*001c*/ 	.word	0x00000000
        /*0020*/ 	.short	0x0001
        /*0022*/ 	.short	0x0008
        /*0024*/ 	.byte	0x00, 0xf0, 0x11, 0x00


	//----- nvinfo : EIATTR_KPARAM_INFO
	.align		4
.L_161:
        /*0028*/ 	.byte	0x04, 0x17
        /*002a*/ 	.short	(.L_163 - .L_162)
.L_162:
        /*002c*/ 	.word	0x00000000
        /*0030*/ 	.short	0x0000
        /*0032*/ 	.short	0x0000
        /*0034*/ 	.byte	0x00, 0xf5, 0x21, 0x00


	//----- nvinfo : EIATTR_SPARSE_MMA_MASK
	.align		4
.L_163:
        /*0038*/ 	.byte	0x03, 0x50
        /*003a*/ 	.short	0x0000


	//----- nvinfo : EIATTR_MAXREG_COUNT
	.align		4
        /*003c*/ 	.byte	0x03, 0x1b
        /*003e*/ 	.short	0x00ff


	//----- nvinfo : EIATTR_NUM_BARRIERS
	.align		4
        /*0040*/ 	.byte	0x02, 0x4c
        /*0042*/ 	.byte	0x01
	.zero		1


	//----- nvinfo : EIATTR_MERCURY_ISA_VERSION
	.align		4
        /*0044*/ 	.byte	0x03, 0x5f
        /*0046*/ 	.short	0x0101


	//----- nvinfo : EIATTR_VRC_CTA_INIT_COUNT
	.align		4
        /*0048*/ 	.byte	0x02, 0x4a
	.zero		1
	.zero		1


	//----- nvinfo : EIATTR_EXIT_INSTR_OFFSETS
	.align		4
        /*004c*/ 	.byte	0x04, 0x1c
        /*004e*/ 	.short	(.L_165 - .L_164)


	//   ....[0]....
.L_164:
        /*0050*/ 	.word	0x00000100


	//   ....[1]....
        /*0054*/ 	.word	0x00000260


	//   ....[2]....
        /*0058*/ 	.word	0x000002b0


	//----- nvinfo : EIATTR_CBANK_PARAM_SIZE
	.align		4
.L_165:
        /*005c*/ 	.byte	0x03, 0x19
        /*005e*/ 	.short	0x0018


	//----- nvinfo : EIATTR_PARAM_CBANK
	.align		4
        /*0060*/ 	.byte	0x04, 0x0a
        /*0062*/ 	.short	(.L_167 - .L_166)
	.align		4
.L_166:
        /*0064*/ 	.word	index@(.nv.constant0._Z16reduction_kernelILi32EEvPfiS0_)
        /*0068*/ 	.short	0x0380
        /*006a*/ 	.short	0x0018


	//----- nvinfo : EIATTR_SW_WAR
	.align		4
.L_167:
        /*006c*/ 	.byte	0x04, 0x36
        /*006e*/ 	.short	(.L_169 - .L_168)
.L_168:
        /*0070*/ 	.word	0x00000008
.L_169:


//--------------------- .nv.info._Z16reduction_kernelILi64EEvPfiS0_ --------------------------
	.section	.nv.info._Z16reduction_kernelILi64EEvPfiS0_,"",@"SHT_CUDA_INFO"
	.sectionflags	@""
	.align	4


	//----- nvinfo : EIATTR_CUDA_API_VERSION
	.align		4
        /*0000*/ 	.byte	0x04, 0x37
        /*0002*/ 	.short	(.L_171 - .L_170)
.L_170:
        /*0004*/ 	.word	0x00000082


	//----- nvinfo : EIATTR_KPARAM_INFO
	.align		4
.L_171:
        /*0008*/ 	.byte	0x04, 0x17
        /*000a*/ 	.short	(.L_173 - .L_172)
.L_172:
        /*000c*/ 	.word	0x00000000
        /*0010*/ 	.short	0x0002
        /*0012*/ 	.short	0x0010
        /*0014*/ 	.byte	0x00, 0xf5, 0x21, 0x00


	//----- nvinfo : EIATTR_KPARAM_INFO
	.align		4
.L_173:
        /*0018*/ 	.byte	0x04, 0x17
        /*001a*/ 	.short	(.L_175 - .L_174)
.L_174:
        /*001c*/ 	.word	0x00000000
        /*0020*/ 	.short	0x0001
        /*0022*/ 	.short	0x0008
        /*0024*/ 	.byte	0x00, 0xf0, 0x11, 0x00


	//----- nvinfo : EIATTR_KPARAM_INFO
	.align		4
.L_175:
        /*0028*/ 	.byte	0x04, 0x17
        /*002a*/ 	.short	(.L_177 - .L_176)
.L_176:
        /*002c*/ 	.word	0x00000000
        /*0030*/ 	.short	0x0000
        /*0032*/ 	.short	0x0000
        /*0034*/ 	.byte	0x00, 0xf5, 0x21, 0x00


	//----- nvinfo : EIATTR_SPARSE_MMA_MASK
	.align		4
.L_177:
        /*0038*/ 	.byte	0x03, 0x50
        /*003a*/ 	.short	0x0000


	//----- nvinfo : EIATTR_MAXREG_COUNT
	.align		4
        /*003c*/ 	.byte	0x03, 0x1b
        /*003e*/ 	.short	0x00ff


	//----- nvinfo : EIATTR_NUM_BARRIERS
	.align		4
        /*0040*/ 	.byte	0x02, 0x4c
        /*0042*/ 	.byte	0x01
	.zero		1


	//----- nvinfo : EIATTR_MERCURY_ISA_VERSION
	.align		4
        /*0044*/ 	.byte	0x03, 0x5f
        /*0046*/ 	.short	0x0101


	//----- nvinfo : EIATTR_VRC_CTA_INIT_COUNT
	.align		4
        /*0048*/ 	.byte	0x02, 0x4a
	.zero		1
	.zero		1


	//----- nvinfo : EIATTR_EXIT_INSTR_OFFSETS
	.align		4
        /*004c*/ 	.byte	0x04, 0x1c
        /*004e*/ 	.short	(.L_179 - .L_178)


	//   ....[0]....
.L_178:
        /*0050*/ 	.word	0x00000100


	//   ....[1]....
        /*0054*/ 	.word	0x000002a0


	//   ....[2]....
        /*0058*/ 	.word	0x000002f0


	//----- nvinfo : EIATTR_CBANK_PARAM_SIZE
	.align		4
.L_179:
        /*005c*/ 	.byte	0x03, 0x19
        /*005e*/ 	.short	0x0018


	//----- nvinfo : EIATTR_PARAM_CBANK
	.align		4
        /*0060*/ 	.byte	0x04, 0x0a
        /*0062*/ 	.short	(.L_181 - .L_180)
	.align		4
.L_180:
        /*0064*/ 	.word	index@(.nv.constant0._Z16reduction_kernelILi64EEvPfiS0_)
        /*0068*/ 	.short	0x0380
        /*006a*/ 	.short	0x0018


	//----- nvinfo : EIATTR_SW_WAR
	.align		4
.L_181:
        /*006c*/ 	.byte	0x04, 0x36
        /*006e*/ 	.short	(.L_183 - .L_182)
.L_182:
        /*0070*/ 	.word	0x00000008
.L_183:


//--------------------- .nv.info._Z16reduction_kernelILi128EEvPfiS0_ --------------------------
	.section	.nv.info._Z16reduction_kernelILi128EEvPfiS0_,"",@"SHT_CUDA_INFO"
	.sectionflags	@""
	.align	4


	//----- nvinfo : EIATTR_CUDA_API_VERSION
	.align		4
        /*0000*/ 	.byte	0x04, 0x37
        /*0002*/ 	.short	(.L_185 - .L_184)
.L_184:
        /*0004*/ 	.word	0x00000082


	//----- nvinfo : EIATTR_KPARAM_INFO
	.align		4
.L_185:
        /*0008*/ 	.byte	0x04, 0x17
        /*000a*/ 	.short	(.L_187 - .L_186)
.L_186:
        /*000c*/ 	.word	0x00000000
        /*0010*/ 	.short	0x0002
        /*0012*/ 	.short	0x0010
        /*0014*/ 	.byte	0x00, 0xf5, 0x21, 0x00


	//----- nvinfo : EIATTR_KPARAM_INFO
	.align		4
.L_187:
        /*0018*/ 	.byte	0x04, 0x17
        /*001a*/ 	.short	(.L_189 - .L_188)
.L_188:
        /*001c*/ 	.word	0x00000000
        /*0020*/ 	.short	0x0001
        /*0022*/ 	.short	0x0008
        /*0024*/ 	.byte	0x00, 0xf0, 0x11, 0x00


	//----- nvinfo : EIATTR_KPARAM_INFO
	.align		4
.L_189:
        /*0028*/ 	.byte	0x04, 0x17
        /*002a*/ 	.short	(.L_191 - .L_190)
.L_190:
        /*002c*/ 	.word	0x00000000
        /*0030*/ 	.short	0x0000
        /*0032*/ 	.short	0x0000
        /*0034*/ 	.byte	0x00, 0xf5, 0x21, 0x00


	//----- nvinfo : EIATTR_SPARSE_MMA_MASK
	.align		4
.L_191:
        /*0038*/ 	.byte	0x03, 0x50
        /*003a*/ 	.short	0x0000


	//----- nvinfo : EIATTR_MAXREG_COUNT
	.align		4
        /*003c*/ 	.byte	0x03, 0x1b
        /*003e*/ 	.short	0x00ff


	//----- nvinfo : EIATTR_NUM_BARRIERS
	.align		4
        /*0040*/ 	.byte	0x02, 0x4c
        /*0042*/ 	.byte	0x01
	.zero		1


	//----- nvinfo : EIATTR_MERCURY_ISA_VERSION
	.align		4
        /*0044*/ 	.byte	0x03, 0x5f
        /*0046*/ 	.short	0x0101


	//----- nvinfo : EIATTR_VRC_CTA_INIT_COUNT
	.align		4
        /*0048*/ 	.byte	0x02, 0x4a
	.zero		1
	.zero		1


	//----- nvinfo : EIATTR_EXIT_INSTR_OFFSETS
	.align		4
        /*004c*/ 	.byte	0x04, 0x1c
        /*004e*/ 	.short	(.L_193 - .L_192)


	//   ....[0]....
.L_192:
        /*0050*/ 	.word	0x00000160


	//   ....[1]....
        /*0054*/ 	.word	0x00000300


	//   ....[2]....
        /*0058*/ 	.word	0x00000350


	//----- nvinfo : EIATTR_CBANK_PARAM_SIZE
	.align		4
.L_193:
        /*005c*/ 	.byte	0x03, 0x19
        /*005e*/ 	.short	0x0018


	//----- nvinfo : EIATTR_PARAM_CBANK
	.align		4
        /*0060*/ 	.byte	0x04, 0x0a
        /*0062*/ 	.short	(.L_195 - .L_194)
	.align		4
.L_194:
        /*0064*/ 	.word	index@(.nv.constant0._Z16reduction_kernelILi128EEvPfiS0_)
        /*0068*/ 	.short	0x0380
        /*006a*/ 	.short	0x0018


	//----- nvinfo : EIATTR_SW_WAR
	.align		4
.L_195:
        /*006c*/ 	.byte	0x04, 0x36
        /*006e*/ 	.short	(.L_197 - .L_196)
.L_196:
        /*0070*/ 	.word	0x00000008
.L_197:


//--------------------- .nv.info._Z16reduction_kernelILi256EEvPfiS0_ --------------------------
	.section	.nv.info._Z16reduction_kernelILi256EEvPfiS0_,"",@"SHT_CUDA_INFO"
	.sectionflags	@""
	.align	4


	//----- nvinfo : EIATTR_CUDA_API_VERSION
	.align		4
        /*0000*/ 	.byte	0x04, 0x37
        /*0002*/ 	.short	(.L_199 - .L_198)
.L_198:
        /*0004*/ 	.word	0x00000082


	//----- nvinfo : EIATTR_KPARAM_INFO
	.align		4
.L_199:
        /*0008*/ 	.byte	0x04, 0x17
        /*000a*/ 	.short	(.L_201 - .L_200)
.L_200:
        /*000c*/ 	.word	0x00000000
        /*0010*/ 	.short	0x0002
        /*0012*/ 	.short	0x0010
        /*0014*/ 	.byte	0x00, 0xf5, 0x21, 0x00


	//----- nvinfo : EIATTR_KPARAM_INFO
	.align		4
.L_201:
        /*0018*/ 	.byte	0x04, 0x17
        /*001a*/ 	.short	(.L_203 - .L_202)
.L_202:
        /*001c*/ 	.word	0x00000000
        /*0020*/ 	.short	0x0001
        /*0022*/ 	.short	0x0008
        /*0024*/ 	.byte	0x00, 0xf0, 0x11, 0x00


	//----- nvinfo : EIATTR_KPARAM_INFO
	.align		4
.L_203:
        /*0028*/ 	.byte	0x04, 0x17
        /*002a*/ 	.short	(.L_205 - .L_204)
.L_204:
        /*002c*/ 	.word	0x00000000
        /*0030*/ 	.short	0x0000
        /*0032*/ 	.short	0x0000
        /*0034*/ 	.byte	0x00, 0xf5, 0x21, 0x00


	//----- nvinfo : EIATTR_SPARSE_MMA_MASK
	.align		4
.L_205:
        /*0038*/ 	.byte	0x03, 0x50
        /*003a*/ 	.short	0x0000


	//----- nvinfo : EIATTR_MAXREG_COUNT
	.align		4
        /*003c*/ 	.byte	0x03, 0x1b
        /*003e*/ 	.short	0x00ff


	//----- nvinfo : EIATTR_NUM_BARRIERS
	.align		4
        /*0040*/ 	.byte	0x02, 0x4c
        /*0042*/ 	.byte	0x01
	.zero		1


	//----- nvinfo : EIATTR_MERCURY_ISA_VERSION
	.align		4
        /*0044*/ 	.byte	0x03, 0x5f
        /*0046*/ 	.short	0x0101


	//----- nvinfo : EIATTR_VRC_CTA_INIT_COUNT
	.align		4
        /*0048*/ 	.byte	0x02, 0x4a
	.zero		1
	.zero		1


	//----- nvinfo : EIATTR_EXIT_INSTR_OFFSETS
	.align		4
        /*004c*/ 	.byte	0x04, 0x1c
        /*004e*/ 	.short	(.L_207 - .L_206)


	//   ....[0]....
.L_206:
        /*0050*/ 	.word	0x000001c0


	//   ....[1]....
        /*0054*/ 	.word	0x00000360


	//   ....[2]....
        /*0058*/ 	.word	0x000003b0


	//----- nvinfo : EIATTR_CBANK_PARAM_SIZE
	.align		4
.L_207:
        /*005c*/ 	.byte	0x03, 0x19
        /*005e*/ 	.short	0x0018


	//----- nvinfo : EIATTR_PARAM_CBANK
	.align		4
        /*0060*/ 	.byte	0x04, 0x0a
        /*0062*/ 	.short	(.L_209 - .L_208)
	.align		4
.L_208:
        /*0064*/ 	.word	index@(.nv.constant0._Z16reduction_kernelILi256EEvPfiS0_)
        /*0068*/ 	.short	0x0380
        /*006a*/ 	.short	0x0018


	//----- nvinfo : EIATTR_SW_WAR
	.align		4
.L_209:
        /*006c*/ 	.byte	0x04, 0x36
        /*006e*/ 	.short	(.L_211 - .L_210)
.L_210:
        /*0070*/ 	.word	0x00000008
.L_211:


//--------------------- .nv.info._Z16reduction_kernelILi512EEvPfiS0_ --------------------------
	.section	.nv.info._Z16reduction_kernelILi512EEvPfiS0_,"",@"SHT_CUDA_INFO"
	.sectionflags	@""
	.align	4


	//----- nvinfo : EIATTR_CUDA_API_VERSION
	.align		4
        /*0000*/ 	.byte	0x04, 0x37
        /*0002*/ 	.short	(.L_213 - .L_212)
.L_212:
        /*0004*/ 	.word	0x00000082


	//----- nvinfo : EIATTR_KPARAM_INFO
	.align		4
.L_213:
        /*0008*/ 	.byte	0x04, 0x17
        /*000a*/ 	.short	(.L_215 - .L_214)
.L_214:
        /*000c*/ 	.word	0x00000000
        /*0010*/ 	.short	0x0002
        /*0012*/ 	.short	0x0010
        /*0014*/ 	.byte	0x00, 0xf5, 0x21, 0x00


	//----- nvinfo : EIATTR_KPARAM_INFO
	.align		4
.L_215:
        /*0018*/ 	.byte	0x04, 0x17
        /*001a*/ 	.short	(.L_217 - .L_216)
.L_216:
        /*001c*/ 	.word	0x00000000
        /*0020*/ 	.short	0x0001
        /*0022*/ 	.short	0x0008
        /*0024*/ 	.byte	0x00, 0xf0, 0x11, 0x00


	//----- nvinfo : EIATTR_KPARAM_INFO
	.align		4
.L_217:
        /*0028*/ 	.byte	0x04, 0x17
        /*002a*/ 	.short	(.L_219 - .L_218)
.L_218:
        /*002c*/ 	.word	0x00000000
        /*0030*/ 	.short	0x0000
        /*0032*/ 	.short	0x0000
        /*0034*/ 	.byte	0x00, 0xf5, 0x21, 0x00


	//----- nvinfo : EIATTR_SPARSE_MMA_MASK
	.align		4
.L_219:
        /*0038*/ 	.byte	0x03, 0x50
        /*003a*/ 	.short	0x0000


	//----- nvinfo : EIATTR_MAXREG_COUNT
	.align		4
        /*003c*/ 	.byte	0x03, 0x1b
        /*003e*/ 	.short	0x00ff


	//----- nvinfo : EIATTR_NUM_BARRIERS
	.align		4
        /*0040*/ 	.byte	0x02, 0x4c
        /*0042*/ 	.byte	0x01
	.zero		1


	//----- nvinfo : EIATTR_MERCURY_ISA_VERSION
	.align		4
        /*0044*/ 	.byte	0x03, 0x5f
        /*0046*/ 	.short	0x0101


	//----- nvinfo : EIATTR_VRC_CTA_INIT_COUNT
	.align		4
        /*0048*/ 	.byte	0x02, 0x4a
	.zero		1
	.zero		1


	//----- nvinfo : EIATTR_EXIT_INSTR_OFFSETS
	.align		4
        /*004c*/ 	.byte	0x04, 0x1c
        /*004e*/ 	.short	(.L_221 - .L_220)


	//   ....[0]....
.L_220:
        /*0050*/ 	.word	0x00000220


	//   ....[1]....
        /*0054*/ 	.word	0x000003c0


	//   ....[2]....
        /*0058*/ 	.word	0x00000410


	//----- nvinfo : EIATTR_CBANK_PARAM_SIZE
	.align		4
.L_221:
        /*005c*/ 	.byte	0x03, 0x19
        /*005e*/ 	.short	0x0018


	//----- nvinfo : EIATTR_PARAM_CBANK
	.align		4
        /*0060*/ 	.byte	0x04, 0x0a
        /*0062*/ 	.short	(.L_223 - .L_222)
	.align		4
.L_222:
        /*0064*/ 	.word	index@(.nv.constant0._Z16reduction_kernelILi512EEvPfiS0_)
        /*0068*/ 	.short	0x0380
        /*006a*/ 	.short	0x0018


	//----- nvinfo : EIATTR_SW_WAR
	.align		4
.L_223:
        /*006c*/ 	.byte	0x04, 0x36
        /*006e*/ 	.short	(.L_225 - .L_224)
.L_224:
        /*0070*/ 	.word	0x00000008
.L_225:


//--------------------- .nv.info._Z16reduction_kernelILi1024EEvPfiS0_ --------------------------
	.section	.nv.info._Z16reduction_kernelILi1024EEvPfiS0_,"",@"SHT_CUDA_INFO"
	.sectionflags	@""
	.align	4


	//----- nvinfo : EIATTR_CUDA_API_VERSION
	.align		4
        /*0000*/ 	.byte	0x04, 0x37
        /*0002*/ 	.short	(.L_227 - .L_226)
.L_226:
        /*0004*/ 	.word	0x00000082


	//----- nvinfo : EIATTR_KPARAM_INFO
	.align		4
.L_227:
        /*0008*/ 	.byte	0x04, 0x17
        /*000a*/ 	.short	(.L_229 - .L_228)
.L_228:
        /*000c*/ 	.word	0x00000000
        /*0010*/ 	.short	0x0002
        /*0012*/ 	.short	0x0010
        /*0014*/ 	.byte	0x00, 0xf5, 0x21, 0x00


	//----- nvinfo : EIATTR_KPARAM_INFO
	.align		4
.L_229:
        /*0018*/ 	.byte	0x04, 0x17
        /*001a*/ 	.short	(.L_231 - .L_230)
.L_230:
        /*001c*/ 	.word	0x00000000
        /*0020*/ 	.short	0x0001
        /*0022*/ 	.short	0x0008
        /*0024*/ 	.byte	0x00, 0xf0, 0x11, 0x00


	//----- nvinfo : EIATTR_KPARAM_INFO
	.align		4
.L_231:
        /*0028*/ 	.byte	0x04, 0x17
        /*002a*/ 	.short	(.L_233 - .L_232)
.L_232:
        /*002c*/ 	.word	0x00000000
        /*0030*/ 	.short	0x0000
        /*0032*/ 	.short	0x0000
        /*0034*/ 	.byte	0x00, 0xf5, 0x21, 0x00


	//----- nvinfo : EIATTR_SPARSE_MMA_MASK
	.align		4
.L_233:
        /*0038*/ 	.byte	0x03, 0x50
        /*003a*/ 	.short	0x0000


	//----- nvinfo : EIATTR_MAXREG_COUNT
	.align		4
        /*003c*/ 	.byte	0x03, 0x1b
        /*003e*/ 	.short	0x00ff


	//----- nvinfo : EIATTR_NUM_BARRIERS
	.align		4
        /*0040*/ 	.byte	0x02, 0x4c
        /*0042*/ 	.byte	0x01
	.zero		1


	//----- nvinfo : EIATTR_MERCURY_ISA_VERSION
	.align		4
        /*0044*/ 	.byte	0x03, 0x5f
        /*0046*/ 	.short	0x0101


	//----- nvinfo : EIATTR_VRC_CTA_INIT_COUNT
	.align		4
        /*0048*/ 	.byte	0x02, 0x4a
	.zero		1
	.zero		1


	//----- nvinfo : EIATTR_EXIT_INSTR_OFFSETS
	.align		4
        /*004c*/ 	.byte	0x04, 0x1c
        /*004e*/ 	.short	(.L_235 - .L_234)


	//   ....[0]....
.L_234:
        /*0050*/ 	.word	0x00000280


	//   ....[1]....
        /*0054*/ 	.word	0x00000420


	//   ....[2]....
        /*0058*/ 	.word	0x00000470


	//----- nvinfo : EIATTR_CBANK_PARAM_SIZE
	.align		4
.L_235:
        /*005c*/ 	.byte	0x03, 0x19
        /*005e*/ 	.short	0x0018


	//----- nvinfo : EIATTR_PARAM_CBANK
	.align		4
        /*0060*/ 	.byte	0x04, 0x0a
        /*0062*/ 	.short	(.L_237 - .L_236)
	.align		4
.L_236:
        /*0064*/ 	.word	index@(.nv.constant0._Z16reduction_kernelILi1024EEvPfiS0_)
        /*0068*/ 	.short	0x0380
        /*006a*/ 	.short	0x0018


	//----- nvinfo : EIATTR_SW_WAR
	.align		4
.L_237:
        /*006c*/ 	.byte	0x04, 0x36
        /*006e*/ 	.short	(.L_239 - .L_238)
.L_238:
        /*0070*/ 	.word	0x00000008
.L_239:


//--------------------- .nv.callgraph             --------------------------
	.section	.nv.callgraph,"",@"SHT_CUDA_CALLGRAPH"
	.align	4
	.sectionentsize	8
	.align		4
        /*0000*/ 	.word	0x00000000
	.align		4
        /*0004*/ 	.word	0xffffffff
	.align		4
        /*0008*/ 	.word	0x00000000
	.align		4
        /*000c*/ 	.word	0xfffffffe
	.align		4
        /*0010*/ 	.word	0x00000000
	.align		4
        /*0014*/ 	.word	0xfffffffd
	.align		4
        /*0018*/ 	.word	0x00000000
	.align		4
        /*001c*/ 	.word	0xfffffffc


//--------------------- .text._Z14product_kernelPfS_i --------------------------
	.section	.text._Z14product_kernelPfS_i,"ax",@progbits
	.align	128
        .global         _Z14product_kernelPfS_i
        .type           _Z14product_kernelPfS_i,@function
        .size           _Z14product_kernelPfS_i,(.L_x_12 - _Z14product_kernelPfS_i)
        .other          _Z14product_kernelPfS_i,@"STO_CUDA_ENTRY STV_DEFAULT"
_Z14product_kernelPfS_i:
.text._Z14product_kernelPfS_i:
[----:B------:R-:W-:Y:S01]  /*0000*/  LDC R1, c[0x0][0x37c] ;  /* 0x0000df00ff017b82 */ /* 0x000fe20000000800 */
[----:B------:R-:W0:Y:S07]  /*0010*/  S2R R0, SR_TID.X ;  /* 0x0000000000007919 */ /* 0x000e2e0000002100 */
[----:B------:R-:W0:Y:S01]  /*0020*/  S2UR UR4, SR_CTAID.X ;  /* 0x00000000000479c3 */ /* 0x000e220000002500 */
[----:B------:R-:W1:Y:S07]  /*0030*/  LDCU UR5, c[0x0][0x390] ;  /* 0x00007200ff0577ac */ /* 0x000e6e0008000800 */
[----:B------:R-:W0:Y:S02]  /*0040*/  LDC R7, c[0x0][0x360] ;  /* 0x0000d800ff077b82 */ /* 0x000e240000000800 */
[----:B0-----:R-:W-:-:S05]  /*0050*/  IMAD R7, R7, UR4, R0 ;  /* 0x0000000407077c24 */ /* 0x001fca000f8e0200 */
[----:B-1----:R-:W-:-:S13]  /*0060*/  ISETP.GE.AND P0, PT, R7, UR5, PT ;  /* 0x0000000507007c0c */ /* 0x002fda000bf06270 */
[----:B------:R-:W-:Y:S05]  /*0070*/  @P0 EXIT ;  /* 0x000000000000094d */ /* 0x000fea0003800000 */
[----:B------:R-:W0:Y:S01]  /*0080*/  LDC.64 R2, c[0x0][0x388] ;  /* 0x0000e200ff027b82 */ /* 0x000e220000000a00 */
[----:B------:R-:W1:Y:S07]  /*0090*/  LDCU.64 UR4, c[0x0][0x358] ;  /* 0x00006b00ff0477ac */ /* 0x000e6e0008000a00 */
[----:B------:R-:W2:Y:S01]  /*00a0*/  LDC.64 R4, c[0x0][0x380] ;  /* 0x0000e000ff047b82 */ /* 0x000ea20000000a00 */
[----:B0-----:R-:W-:-:S06]  /*00b0*/  IMAD.WIDE R2, R7, 0x4, R2 ;  /* 0x0000000407027825 */ /* 0x001fcc00078e0202 */
[----:B-1----:R-:W3:Y:S01]  /*00c0*/  LDG.E R2, desc[UR4][R2.64] ;  /* 0x0000000402027981 */ /* 0x002ee2000c1e1900 */
[----:B--2---:R-:W-:-:S05]  /*00d0*/  IMAD.WIDE R4, R7, 0x4, R4 ;  /* 0x0000000407047825 */ /* 0x004fca00078e0204 */
[----:B------:R-:W3:Y:S02]  /*00e0*/  LDG.E R7, desc[UR4][R4.64] ;  /* 0x0000000404077981 */ /* 0x000ee4000c1e1900 */
[----:B---3--:R-:W-:-:S05]  /*00f0*/  FMUL R7, R2, R7 ;  /* 0x0000000702077220 */ /* 0x008fca0000400000 */
[----:B------:R-:W-:Y:S01]  /*0100*/  STG.E desc[UR4][R4.64], R7 ;  /* 0x0000000704007986 */ /* 0x000fe2000c101904 */
[----:B------:R-:W-:Y:S05]  /*0110*/  EXIT ;  /* 0x000000000000794d */ /* 0x000fea0003800000 */
.L_x_0:
[----:B------:R-:W-:-:S00]  /*0120*/  BRA `(.L_x_0) ;  /* 0xfffffffc00fc7947 */ /* 0x000fc0000383ffff */
[----:B------:R-:W-:-:S00]  /*0130*/  NOP ;  /* 0x0000000000007918 */ /* 0x000fc00000000000 */
        /* <DEDUP_REMOVED lines=12> */
.L_x_12:


//--------------------- .text._Z16reduction_kernelILi1EEvPfiS0_ --------------------------
	.section	.text._Z16reduction_kernelILi1EEvPfiS0_,"ax",@progbits
	.align	128
        .global         _Z16reduction_kernelILi1EEvPfiS0_
        .type           _Z16reduction_kernelILi1EEvPfiS0_,@function
        .size           _Z16reduction_kernelILi1EEvPfiS0_,(.L_x_13 - _Z16reduction_kernelILi1EEvPfiS0_)
        .other          _Z16reduction_kernelILi1EEvPfiS0_,@"STO_CUDA_ENTRY STV_DEFAULT"
_Z16reduction_kernelILi1EEvPfiS0_:
.text._Z16reduction_kernelILi1EEvPfiS0_:
[----:B------:R-:W-:Y:S01]  /*0000*/  LDC R1, c[0x0][0x37c] ;  /* 0x0000df00ff017b82 */ /* 0x000fe20000000800 */
[----:B------:R-:W0:Y:S07]  /*0010*/  S2R R0, SR_TID.X ;  /* 0x0000000000007919 */ /* 0x000e2e0000002100 */
[----:B------:R-:W1:Y:S01]  /*0020*/  LDC.64 R2, c[0x0][0x380] ;  /* 0x0000e000ff027b82 */ /* 0x000e620000000a00 */
[----:B------:R-:W0:Y:S01]  /*0030*/  LDCU UR4, c[0x0][0x360] ;  /* 0x00006c00ff0477ac */ /* 0x000e220008000800 */
[----:B------:R-:W0:Y:S01]  /*0040*/  S2R R7, SR_CTAID.X ;  /* 0x0000000000077919 */ /* 0x000e220000002500 */
[----:B------:R-:W2:Y:S01]  /*0050*/  LDCU.64 UR6, c[0x0][0x358] ;  /* 0x00006b00ff0677ac */ /* 0x000ea20008000a00 */
[----:B0-----:R-:W-:-:S04]  /*0060*/  IMAD R5, R7, UR4, R0 ;  /* 0x0000000407057c24 */ /* 0x001fc8000f8e0200 */
[----:B-1----:R-:W-:-:S06]  /*0070*/  IMAD.WIDE R2, R5, 0x4, R2 ;  /* 0x0000000405027825 */ /* 0x002fcc00078e0202 */
[----:B--2---:R-:W2:Y:S01]  /*0080*/  LDG.E R2, desc[UR6][R2.64] ;  /* 0x0000000602027981 */ /* 0x004ea2000c1e1900 */
[----:B------:R-:W0:Y:S01]  /*0090*/  S2UR UR5, SR_CgaCtaId ;  /* 0x00000000000579c3 */ /* 0x000e220000008800 */
[----:B------:R-:W-:Y:S01]  /*00a0*/  UMOV UR4, 0x400 ;  /* 0x0000040000047882 */ /* 0x000fe20000000000 */
[----:B------:R-:W-:Y:S01]  /*00b0*/  ISETP.NE.AND P0, PT, R0, RZ, PT ;  /* 0x000000ff0000720c */ /* 0x000fe20003f05270 */
[----:B0-----:R-:W-:-:S06]  /*00c0*/  ULEA UR4, UR5, UR4, 0x18 ;  /* 0x0000000405047291 */ /* 0x001fcc000f8ec0ff */
[----:B------:R-:W-:-:S05]  /*00d0*/  LEA R5, R0, UR4, 0x2 ;  /* 0x0000000400057c11 */ /* 0x000fca000f8e10ff */
[----:B--2---:R0:W-:Y:S01]  /*00e0*/  STS [R5], R2 ;  /* 0x0000000205007388 */ /* 0x0041e20000000800 */
[----:B------:R-:W-:Y:S06]  /*00f0*/  BAR.SYNC.DEFER_BLOCKING 0x0 ;  /* 0x0000000000007b1d */ /* 0x000fec0000010000 */
[----:B------:R-:W-:Y:S05]  /*0100*/  @P0 EXIT ;  /* 0x000000000000094d */ /* 0x000fea0003800000 */
[----:B0-----:R-:W0:Y:S01]  /*0110*/  LDS R5, [UR4] ;  /* 0x00000004ff057984 */ /* 0x001e220008000800 */
[----:B------:R-:W1:Y:S02]  /*0120*/  LDC.64 R2, c[0x0][0x390] ;  /* 0x0000e400ff027b82 */ /* 0x000e640000000a00 */
[----:B-1----:R-:W-:-:S05]  /*0130*/  IMAD.WIDE.U32 R2, R7, 0x4, R2 ;  /* 0x0000000407027825 */ /* 0x002fca00078e0002 */
[----:B0-----:R-:W-:Y:S01]  /*0140*/  STG.E desc[UR6][R2.64], R5 ;  /* 0x0000000502007986 */ /* 0x001fe2000c101906 */
[----:B------:R-:W-:Y:S05]  /*0150*/  EXIT ;  /* 0x000000000000794d */ /* 0x000fea0003800000 */
.L_x_1:
        /* <DEDUP_REMOVED lines=10> */
.L_x_13:


//--------------------- .text._Z16reduction_kernelILi2EEvPfiS0_ --------------------------
	.section	.text._Z16reduction_kernelILi2EEvPfiS0_,"ax",@progbits
	.align	128
        .global         _Z16reduction_kernelILi2EEvPfiS0_
        .type           _Z16reduction_kernelILi2EEvPfiS0_,@function
        .size           _Z16reduction_kernelILi2EEvPfiS0_,(.L_x_14 - _Z16reduction_kernelILi2EEvPfiS0_)
        .other          _Z16reduction_kernelILi2EEvPfiS0_,@"STO_CUDA_ENTRY STV_DEFAULT"
_Z16reduction_kernelILi2EEvPfiS0_:
.text._Z16reduction_kernelILi2EEvPfiS0_:
        /* <DEDUP_REMOVED lines=11> */
[----:B------:R-:W-:Y:S01]  /*00b0*/  ISETP.GT.U32.AND P0, PT, R4, 0x1f, PT ;  /* 0x0000001f0400780c */ /* 0x000fe20003f04070 */
[----:B0-----:R-:W-:-:S06]  /*00c0*/  ULEA UR4, UR5, UR4, 0x18 ;  /* 0x0000000405047291 */ /* 0x001fcc000f8ec0ff */
[----:B------:R-:W-:-:S05]  /*00d0*/  LEA R5, R4, UR4, 0x2 ;  /* 0x0000000404057c11 */ /* 0x000fca000f8e10ff */
[----:B--2---:R0:W-:Y:S01]  /*00e0*/  STS [R5], R2 ;  /* 0x0000000205007388 */ /* 0x0041e20000000800 */
[----:B------:R-:W-:Y:S06]  /*00f0*/  BAR.SYNC.DEFER_BLOCKING 0x0 ;  /* 0x0000000000007b1d */ /* 0x000fec0000010000 */
[----:B------:R-:W-:Y:S05]  /*0100*/  @P0 EXIT ;  /* 0x000000000000094d */ /* 0x000fea0003800000 */
[----:B------:R-:W-:Y:S01]  /*0110*/  LDS R0, [R5+0x4] ;  /* 0x0000040005007984 */ /* 0x000fe20000000800 */
[----:B------:R-:W-:-:S03]  /*0120*/  ISETP.NE.AND P0, PT, R4, RZ, PT ;  /* 0x000000ff0400720c */ /* 0x000fc60003f05270 */
[----:B------:R-:W1:Y:S02]  /*0130*/  LDS R3, [R5] ;  /* 0x0000000005037984 */ /* 0x000e640000000800 */
[----:B-1----:R-:W-:-:S05]  /*0140*/  FADD R0, R0, R3 ;  /* 0x0000000300007221 */ /* 0x002fca0000000000 */
[----:B------:R1:W-:Y:S03]  /*0150*/  STS [R5], R0 ;  /* 0x0000000005007388 */ /* 0x0003e60000000800 */
[----:B------:R-:W-:Y:S05]  /*0160*/  @P0 EXIT ;  /* 0x000000000000094d */ /* 0x000fea0003800000 */
[----:B01----:R-:W0:Y:S01]  /*0170*/  LDS R5, [UR4] ;  /* 0x00000004ff057984 */ /* 0x003e220008000800 */
[----:B------:R-:W1:Y:S02]  /*0180*/  LDC.64 R2, c[0x0][0x390] ;  /* 0x0000e400ff027b82 */ /* 0x000e640000000a00 */
[----:B-1----:R-:W-:-:S05]  /*0190*/  IMAD.WIDE.U32 R2, R7, 0x4, R2 ;  /* 0x0000000407027825 */ /* 0x002fca00078e0002 */
[----:B0-----:R-:W-:Y:S01]  /*01a0*/  STG.E desc[UR6][R2.64], R5 ;  /* 0x0000000502007986 */ /* 0x001fe2000c101906 */
[----:B------:R-:W-:Y:S05]  /*01b0*/  EXIT ;  /* 0x000000000000794d */ /* 0x000fea0003800000 */
.L_x_2:
        /* <DEDUP_REMOVED lines=12> */
.L_x_14:


//--------------------- .text._Z16reduction_kernelILi4EEvPfiS0_ --------------------------
	.section	.text._Z16reduction_kernelILi4EEvPfiS0_,"ax",@progbits
	.align	128
        .global         _Z16reduction_kernelILi4EEvPfiS0_
        .type           _Z16reduction_kernelILi4EEvPfiS0_,@function
        .size           _Z16reduction_kernelILi4EEvPfiS0_,(.L_x_15 - _Z16reduction_kernelILi4EEvPfiS0_)
        .other          _Z16reduction_kernelILi4EEvPfiS0_,@"STO_CUDA_ENTRY STV_DEFAULT"
_Z16reduction_kernelILi4EEvPfiS0_:
.text._Z16reduction_kernelILi4EEvPfiS0_:
        /* <DEDUP_REMOVED lines=21> */
[----:B------:R-:W-:Y:S04]  /*0150*/  STS [R5], R0 ;  /* 0x0000000005007388 */ /* 0x000fe80000000800 */
[----:B0-----:R-:W-:Y:S04]  /*0160*/  LDS R2, [R5+0x4] ;  /* 0x0000040005027984 */ /* 0x001fe80000000800 */
[----:B------:R-:W0:Y:S02]  /*0170*/  LDS R3, [R5] ;  /* 0x0000000005037984 */ /* 0x000e240000000800 */
[----:B0-----:R-:W-:-:S05]  /*0180*/  FADD R2, R2, R3 ;  /* 0x0000000302027221 */ /* 0x001fca0000000000 */
[----:B------:R0:W-:Y:S01]  /*0190*/  STS [R5], R2 ;  /* 0x0000000205007388 */ /* 0x0001e20000000800 */
[----:B------:R-:W-:Y:S05]  /*01a0*/  @P0 EXIT ;  /* 0x000000000000094d */ /* 0x000fea0003800000 */
[----:B0-----:R-:W0:Y:S01]  /*01b0*/  LDS R5, [UR4] ;  /* 0x00000004ff057984 */ /* 0x001e220008000800 */
[----:B------:R-:W1:Y:S02]  /*01c0*/  LDC.64 R2, c[0x0][0x390] ;  /* 0x0000e400ff027b82 */ /* 0x000e640000000a00 */
[----:B-1----:R-:W-:-:S05]  /*01d0*/  IMAD.WIDE.U32 R2, R7, 0x4, R2 ;  /* 0x0000000407027825 */ /* 0x002fca00078e0002 */
[----:B0-----:R-:W-:Y:S01]  /*01e0*/  STG.E desc[UR6][R2.64], R5 ;  /* 0x0000000502007986 */ /* 0x001fe2000c101906 */
[----:B------:R-:W-:Y:S05]  /*01f0*/  EXIT ;  /* 0x000000000000794d */ /* 0x000fea0003800000 */
.L_x_3:
        /* <DEDUP_REMOVED lines=16> */
.L_x_15:


//--------------------- .text._Z16reduction_kernelILi8EEvPfiS0_ --------------------------
	.section	.text._Z16reduction_kernelILi8EEvPfiS0_,"ax",@progbits
	.align	128
        .global         _Z16reduction_kernelILi8EEvPfiS0_
        .type           _Z16reduction_kernelILi8EEvPfiS0_,@function
        .size           _Z16reduction_kernelILi8EEvPfiS0_,(.L_x_16 - _Z16reduction_kernelILi8EEvPfiS0_)
        .other          _Z16reduction_kernelILi8EEvPfiS0_,@"STO_CUDA_ENTRY STV_DEFAULT"
_Z16reduction_kernelILi8EEvPfiS0_:
.text._Z16reduction_kernelILi8EEvPfiS0_:
        /* <DEDUP_REMOVED lines=25> */
[----:B------:R-:W-:Y:S04]  /*0190*/  STS [R5], R2 ;  /* 0x0000000205007388 */ /* 0x000fe80000000800 */
[----:B------:R-:W-:Y:S04]  /*01a0*/  LDS R3, [R5+0x4] ;  /* 0x0000040005037984 */ /* 0x000fe80000000800 */
        /* <DEDUP_REMOVED lines=9> */
.L_x_4:
        /* <DEDUP_REMOVED lines=12> */
.L_x_16:


//--------------------- .text._Z16reduction_kernelILi16EEvPfiS0_ --------------------------
	.section	.text._Z16reduction_kernelILi16EEvPfiS0_,"ax",@progbits
	.align	128
        .global         _Z16reduction_kernelILi16EEvPfiS0_
        .type           _Z16reduction_kernelILi16EEvPfiS0_,@function
        .size           _Z16reduction_kernelILi16EEvPfiS0_,(.L_x_17 - _Z16reduction_kernelILi16EEvPfiS0_)
        .other          _Z16reduction_kernelILi16EEvPfiS0_,@"STO_CUDA_ENTRY STV_DEFAULT"
_Z16reduction_kernelILi16EEvPfiS0_:
.text._Z16reduction_kernelILi16EEvPfiS0_:
        /* <DEDUP_REMOVED lines=40> */
.L_x_5:
        /* <DEDUP_REMOVED lines=16> */
.L_x_17:


//--------------------- .text._Z16reduction_kernelILi32EEvPfiS0_ --------------------------
	.section	.text._Z16reduction_kernelILi32EEvPfiS0_,"ax",@progbits
	.align	128
        .global         _Z16reduction_kernelILi32EEvPfiS0_
        .type           _Z16reduction_kernelILi32EEvPfiS0_,@function
        .size           _Z16reduction_kernelILi32EEvPfiS0_,(.L_x_18 - _Z16reduction_kernelILi32EEvPfiS0_)
        .other          _Z16reduction_kernelILi32EEvPfiS0_,@"STO_CUDA_ENTRY STV_DEFAULT"
_Z16reduction_kernelILi32EEvPfiS0_:
.text._Z16reduction_kernelILi32EEvPfiS0_:
        /* <DEDUP_REMOVED lines=44> */
.L_x_6:
        /* <DEDUP_REMOVED lines=12> */
.L_x_18:


//--------------------- .text._Z16reduction_kernelILi64EEvPfiS0_ --------------------------
	.section	.text._Z16reduction_kernelILi64EEvPfiS0_,"ax",@progbits
	.align	128
        .global         _Z16reduction_kernelILi64EEvPfiS0_
        .type           _Z16reduction_kernelILi64EEvPfiS0_,@function
        .size           _Z16reduction_kernelILi64EEvPfiS0_,(.L_x_19 - _Z16reduction_kernelILi64EEvPfiS0_)
        .other          _Z16reduction_kernelILi64EEvPfiS0_,@"STO_CUDA_ENTRY STV_DEFAULT"
_Z16reduction_kernelILi64EEvPfiS0_:
.text._Z16reduction_kernelILi64EEvPfiS0_:
        /* <DEDUP_REMOVED lines=17> */
[----:B0-----:R-:W-:Y:S01]  /*0110*/  LDS R2, [R5+0x80] ;  /* 0x0000800005027984 */ /* 0x001fe20000000800 */
[----:B------:R-:W-:-:S03]  /*0120*/  ISETP.NE.AND P0, PT, R7, RZ, PT ;  /* 0x000000ff0700720c */ /* 0x000fc60003f05270 */
        /* <DEDUP_REMOVED lines=29> */
.L_x_7:
        /* <DEDUP_REMOVED lines=16> */
.L_x_19:


//--------------------- .text._Z16reduction_kernelILi128EEvPfiS0_ --------------------------
	.section	.text._Z16reduction_kernelILi128EEvPfiS0_,"ax",@progbits
	.align	128
        .global         _Z16reduction_kernelILi128EEvPfiS0_
        .type           _Z16reduction_kernelILi128EEvPfiS0_,@function
        .size           _Z16reduction_kernelILi128EEvPfiS0_,(.L_x_20 - _Z16reduction_kernelILi128EEvPfiS0_)
        .other          _Z16reduction_kernelILi128EEvPfiS0_,@"STO_CUDA_ENTRY STV_DEFAULT"
_Z16reduction_kernelILi128EEvPfiS0_:
.text._Z16reduction_kernelILi128EEvPfiS0_:
        /* <DEDUP_REMOVED lines=11> */
[C---:B------:R-:W-:Y:S02]  /*00b0*/  ISETP.GT.U32.AND P0, PT, R9.reuse, 0x3f, PT ;  /* 0x0000003f0900780c */ /* 0x040fe40003f04070 */
[----:B------:R-:W-:Y:S01]  /*00c0*/  ISETP.GT.U32.AND P1, PT, R9, 0x1f, PT ;  /* 0x0000001f0900780c */ /* 0x000fe20003f24070 */
[----:B0-----:R-:W-:-:S06]  /*00d0*/  ULEA UR4, UR5, UR4, 0x18 ;  /* 0x0000000405047291 */ /* 0x001fcc000f8ec0ff */
[----:B------:R-:W-:-:S05]  /*00e0*/  LEA R5, R9, UR4, 0x2 ;  /* 0x0000000409057c11 */ /* 0x000fca000f8e10ff */
[----:B--2---:R-:W-:Y:S01]  /*00f0*/  STS [R5], R2 ;  /* 0x0000000205007388 */ /* 0x004fe20000000800 */
[----:B------:R-:W-:Y:S06]  /*0100*/  BAR.SYNC.DEFER_BLOCKING 0x0 ;  /* 0x0000000000007b1d */ /* 0x000fec0000010000 */
[----:B------:R-:W-:Y:S04]  /*0110*/  @!P0 LDS R4, [R5+0x100] ;  /* 0x0001000005048984 */ /* 0x000fe80000000800 */
[----:B------:R-:W0:Y:S02]  /*0120*/  @!P0 LDS R7, [R5] ;  /* 0x0000000005078984 */ /* 0x000e240000000800 */
[----:B0-----:R-:W-:-:S05]  /*0130*/  @!P0 FADD R4, R4, R7 ;  /* 0x0000000704048221 */ /* 0x001fca0000000000 */
[----:B------:R0:W-:Y:S01]  /*0140*/  @!P0 STS [R5], R4 ;  /* 0x0000000405008388 */ /* 0x0001e20000000800 */
[----:B------:R-:W-:Y:S06]  /*0150*/  BAR.SYNC.DEFER_BLOCKING 0x0 ;  /* 0x0000000000007b1d */ /* 0x000fec0000010000 */
[----:B------:R-:W-:Y:S05]  /*0160*/  @P1 EXIT ;  /* 0x000000000000194d */ /* 0x000fea0003800000 */
[----:B------:R-:W-:Y:S01]  /*0170*/  LDS R2, [R5+0x80] ;  /* 0x0000800005027984 */ /* 0x000fe20000000800 */
[----:B------:R-:W-:-:S03]  /*0180*/  ISETP.NE.AND P0, PT, R9, RZ, PT ;  /* 0x000000ff0900720c */ /* 0x000fc60003f05270 */
[----:B------:R-:W1:Y:S02]  /*0190*/  LDS R3, [R5] ;  /* 0x0000000005037984 */ /* 0x000e640000000800 */
[----:B-1----:R-:W-:-:S05]  /*01a0*/  FADD R2, R2, R3 ;  /* 0x0000000302027221 */ /* 0x002fca0000000000 */
[----:B------:R-:W-:Y:S04]  /*01b0*/  STS [R5], R2 ;  /* 0x0000000205007388 */ /* 0x000fe80000000800 */
[----:B------:R-:W-:Y:S04]  /*01c0*/  LDS R3, [R5+0x40] ;  /* 0x0000400005037984 */ /* 0x000fe80000000800 */
[----:B0-----:R-:W0:Y:S02]  /*01d0*/  LDS R4, [R5] ;  /* 0x0000000005047984 */ /* 0x001e240000000800 */
        /* <DEDUP_REMOVED lines=24> */
.L_x_8:
        /* <DEDUP_REMOVED lines=10> */
.L_x_20:


//--------------------- .text._Z16reduction_kernelILi256EEvPfiS0_ --------------------------
	.section	.text._Z16reduction_kernelILi256EEvPfiS0_,"ax",@progbits
	.align	128
        .global         _Z16reduction_kernelILi256EEvPfiS0_
        .type           _Z16reduction_kernelILi256EEvPfiS0_,@function
        .size           _Z16reduction_kernelILi256EEvPfiS0_,(.L_x_21 - _Z16reduction_kernelILi256EEvPfiS0_)
        .other          _Z16reduction_kernelILi256EEvPfiS0_,@"STO_CUDA_ENTRY STV_DEFAULT"
_Z16reduction_kernelILi256EEvPfiS0_:
.text._Z16reduction_kernelILi256EEvPfiS0_:
        /* <DEDUP_REMOVED lines=20> */
[----:B------:R-:W-:Y:S01]  /*0140*/  @!P1 STS [R7], R2 ;  /* 0x0000000207009388 */ /* 0x000fe20000000800 */
[----:B------:R-:W-:Y:S01]  /*0150*/  BAR.SYNC.DEFER_BLOCKING 0x0 ;  /* 0x0000000000007b1d */ /* 0x000fe20000010000 */
[----:B------:R-:W-:-:S05]  /*0160*/  ISETP.GT.U32.AND P1, PT, R3, 0x1f, PT ;  /* 0x0000001f0300780c */ /* 0x000fca0003f24070 */
        /* <DEDUP_REMOVED lines=32> */
[----:B------:R-:W1:Y:S01]  /*0370*/  LDS R5, [UR4] ;  /* 0x00000004ff057984 */ /* 0x000e620008000800 */
[----:B------:R-:W2:Y:S02]  /*0380*/  LDC.64 R2, c[0x0][0x390] ;  /* 0x0000e400ff027b82 */ /* 0x000ea40000000a00 */
[----:B--2---:R-:W-:-:S05]  /*0390*/  IMAD.WIDE.U32 R2, R0, 0x4, R2 ;  /* 0x0000000400027825 */ /* 0x004fca00078e0002 */
[----:B-1----:R-:W-:Y:S01]  /*03a0*/  STG.E desc[UR6][R2.64], R5 ;  /* 0x0000000502007986 */ /* 0x002fe2000c101906 */
[----:B------:R-:W-:Y:S05]  /*03b0*/  EXIT ;  /* 0x000000000000794d */ /* 0x000fea0003800000 */
.L_x_9:
        /* <DEDUP_REMOVED lines=12> */
.L_x_21:


//--------------------- .text._Z16reduction_kernelILi512EEvPfiS0_ --------------------------
	.section	.text._Z16reduction_kernelILi512EEvPfiS0_,"ax",@progbits
	.align	128
        .global         _Z16reduction_kernelILi512EEvPfiS0_
        .type           _Z16reduction_kernelILi512EEvPfiS0_,@function
        .size           _Z16reduction_kernelILi512EEvPfiS0_,(.L_x_22 - _Z16reduction_kernelILi512EEvPfiS0_)
        .other          _Z16reduction_kernelILi512EEvPfiS0_,@"STO_CUDA_ENTRY STV_DEFAULT"
_Z16reduction_kernelILi512EEvPfiS0_:
.text._Z16reduction_kernelILi512EEvPfiS0_:
        /* <DEDUP_REMOVED lines=62> */
[----:B0-----:R-:W0:Y:S02]  /*03e0*/  LDC.64 R2, c[0x0][0x390] ;  /* 0x0000e400ff027b82 */ /* 0x001e240000000a00 */
[----:B0-----:R-:W-:-:S05]  /*03f0*/  IMAD.WIDE.U32 R2, R0, 0x4, R2 ;  /* 0x0000000400027825 */ /* 0x001fca00078e0002 */
[----:B-1----:R-:W-:Y:S01]  /*0400*/  STG.E desc[UR6][R2.64], R5 ;  /* 0x0000000502007986 */ /* 0x002fe2000c101906 */
[----:B------:R-:W-:Y:S05]  /*0410*/  EXIT ;  /* 0x000000000000794d */ /* 0x000fea0003800000 */
.L_x_10:
        /* <DEDUP_REMOVED lines=14> */
.L_x_22:


//--------------------- .text._Z16reduction_kernelILi1024EEvPfiS0_ --------------------------
	.section	.text._Z16reduction_kernelILi1024EEvPfiS0_,"ax",@progbits
	.align	128
        .global         _Z16reduction_kernelILi1024EEvPfiS0_
        .type           _Z16reduction_kernelILi1024EEvPfiS0_,@function
        .size           _Z16reduction_kernelILi1024EEvPfiS0_,(.L_x_23 - _Z16reduction_kernelILi1024EEvPfiS0_)
        .other          _Z16reduction_kernelILi1024EEvPfiS0_,@"STO_CUDA_ENTRY STV_DEFAULT"
_Z16reduction_kernelILi1024EEvPfiS0_:
.text._Z16reduction_kernelILi1024EEvPfiS0_:
        /* <DEDUP_REMOVED lines=72> */
.L_x_11:
        /* <DEDUP_REMOVED lines=16> */
.L_x_23:


//--------------------- .nv.shared._Z14product_kernelPfS_i --------------------------
	.section	.nv.shared._Z14product_kernelPfS_i,"aw",@nobits
	.sectionflags	@""
	.align	16
	.zero		1024


//--------------------- .nv.shared.reserved.0     --------------------------
	.section	.nv.shared.reserved.0,"aw",@nobits
	.weak		__nv_reservedSMEM_offset_0_alias
	.size		__nv_reservedSMEM_offset_0_alias, 0, 64
	.other		__nv_reservedSMEM_offset_0_alias,@"STO_CUDA_RESERVED_SHARED STV_DEFAULT"
__nv_reservedSMEM_offset_0_alias:
	.zero		0
	.zero		64


//--------------------- .nv.shared._Z16reduction_kernelILi1EEvPfiS0_ --------------------------
	.section	.nv.shared._Z16reduction_kernelILi1EEvPfiS0_,"aw",@nobits
	.sectionflags	@""
	.align	16
	.zero		1024


//--------------------- .nv.shared._Z16reduction_kernelILi2EEvPfiS0_ --------------------------
	.section	.nv.shared._Z16reduction_kernelILi2EEvPfiS0_,"aw",@nobits
	.sectionflags	@""
	.align	16
	.zero		1024


//--------------------- .nv.shared._Z16reduction_kernelILi4EEvPfiS0_ --------------------------
	.section	.nv.shared._Z16reduction_kernelILi4EEvPfiS0_,"aw",@nobits
	.sectionflags	@""
	.align	16
	.zero		1024


//--------------------- .nv.shared._Z16reduction_kernelILi8EEvPfiS0_ --------------------------
	.section	.nv.shared._Z16reduction_kernelILi8EEvPfiS0_,"aw",@nobits
	.sectionflags	@""
	.align	16
	.zero		1024


//--------------------- .nv.shared._Z16reduction_kernelILi16EEvPfiS0_ --------------------------
	.section	.nv.shared._Z16reduction_kernelILi16EEvPfiS0_,"aw",@nobits
	.sectionflags	@""
	.align	16
	.zero		1024


//--------------------- .nv.shared._Z16reduction_kernelILi32EEvPfiS0_ --------------------------
	.section	.nv.shared._Z16reduction_kernelILi32EEvPfiS0_,"aw",@nobits
	.sectionflags	@""
	.align	16
	.zero		1024


//--------------------- .nv.shared._Z16reduction_kernelILi64EEvPfiS0_ --------------------------
	.section	.nv.shared._Z16reduction_kernelILi64EEvPfiS0_,"aw",@nobits
	.sectionflags	@""
	.align	16
	.zero		1024


//--------------------- .nv.shared._Z16reduction_kernelILi128EEvPfiS0_ --------------------------
	.section	.nv.shared._Z16reduction_kernelILi128EEvPfiS0_,"aw",@nobits
	.sectionflags	@""
	.align	16
	.zero		1024


//--------------------- .nv.shared._Z16reduction_kernelILi256EEvPfiS0_ --------------------------
	.section	.nv.shared._Z16reduction_kernelILi256EEvPfiS0_,"aw",@nobits
	.sectionflags	@""
	.align	16
	.zero		1024


//--------------------- .nv.shared._Z16reduction_kernelILi512EEvPfiS0_ --------------------------
	.section	.nv.shared._Z16reduction_kernelILi512EEvPfiS0_,"aw",@nobits
	.sectionflags	@""
	.align	16
	.zero		1024


//--------------------- .nv.shared._Z16reduction_kernelILi1024EEvPfiS0_ --------------------------
	.section	.nv.shared._Z16reduction_kernelILi1024EEvPfiS0_,"aw",@nobits
	.sectionflags	@""
	.align	16
	.zero		1024


//--------------------- .nv.constant0._Z14product_kernelPfS_i --------------------------
	.section	.nv.constant0._Z14product_kernelPfS_i,"a",@progbits
	.sectionflags	@""
	.align	4
.nv.constant0._Z14product_kernelPfS_i:
	.zero		916


//--------------------- .nv.constant0._Z16reduction_kernelILi1EEvPfiS0_ --------------------------
	.section	.nv.constant0._Z16reduction_kernelILi1EEvPfiS0_,"a",@progbits
	.sectionflags	@""
	.align	4
.nv.constant0._Z16reduction_kernelILi1EEvPfiS0_:
	.zero		920


//--------------------- .nv.constant0._Z16reduction_kernelILi2EEvPfiS0_ --------------------------
	.section	.nv.constant0._Z16reduction_kernelILi2EEvPfiS0_,"a",@progbits
	.sectionflags	@""
	.align	4
.nv.constant0._Z16reduction_kernelILi2EEvPfiS0_:
	.zero		920


//--------------------- .nv.constant0._Z16reduction_kernelILi4EEvPfiS0_ --------------------------
	.section	.nv.constant0._Z16reduction_kernelILi4EEvPfiS0_,"a",@progbits
	.sectionflags	@""
	.align	4
.nv.constant0._Z16reduction_kernelILi4EEvPfiS0_:
	.zero		920


//--------------------- .nv.constant0._Z16reduction_kernelILi8EEvPfiS0_ --------------------------
	.section	.nv.constant0._Z16reduction_kernelILi8EEvPfiS0_,"a",@progbits
	.sectionflags	@""
	.align	4
.nv.constant0._Z16reduction_kernelILi8EEvPfiS0_:
	.zero		920


//--------------------- .nv.constant0._Z16reduction_kernelILi16EEvPfiS0_ --------------------------
	.section	.nv.constant0._Z16reduction_kernelILi16EEvPfiS0_,"a",@progbits
	.sectionflags	@""
	.align	4
.nv.constant0._Z16reduction_kernelILi16EEvPfiS0_:
	.zero		920


//--------------------- .nv.constant0._Z16reduction_kernelILi32EEvPfiS0_ --------------------------
	.section	.nv.constant0._Z16reduction_kernelILi32EEvPfiS0_,"a",@progbits
	.sectionflags	@""
	.align	4
.nv.constant0._Z16reduction_kernelILi32EEvPfiS0_:
	.zero		920


//--------------------- .nv.constant0._Z16reduction_kernelILi64EEvPfiS0_ --------------------------
	.section	.nv.constant0._Z16reduction_kernelILi64EEvPfiS0_,"a",@progbits
	.sectionflags	@""
	.align	4
.nv.constant0._Z16reduction_kernelILi64EEvPfiS0_:
	.zero		920


//--------------------- .nv.constant0._Z16reduction_kernelILi128EEvPfiS0_ --------------------------
	.section	.nv.constant0._Z16reduction_kernelILi128EEvPfiS0_,"a",@progbits
	.sectionflags	@""
	.align	4
.nv.constant0._Z16reduction_kernelILi128EEvPfiS0_:
	.zero		920


//--------------------- .nv.constant0._Z16reduction_kernelILi256EEvPfiS0_ --------------------------
	.section	.nv.constant0._Z16reduction_kernelILi256EEvPfiS0_,"a",@progbits
	.sectionflags	@""
	.align	4
.nv.constant0._Z16reduction_kernelILi256EEvPfiS0_:
	.zero		920


//--------------------- .nv.constant0._Z16reduction_kernelILi512EEvPfiS0_ --------------------------
	.section	.nv.constant0._Z16reduction_kernelILi512EEvPfiS0_,"a",@progbits
	.sectionflags	@""
	.align	4
.nv.constant0._Z16reduction_kernelILi512EEvPfiS0_:
	.zero		920


//--------------------- .nv.constant0._Z16reduction_kernelILi1024EEvPfiS0_ --------------------------
	.section	.nv.constant0._Z16reduction_kernelILi1024EEvPfiS0_,"a",@progbits
	.sectionflags	@""
	.align	4
.nv.constant0._Z16reduction_kernelILi1024EEvPfiS0_:
	.zero		920


//--------------------- SYMBOLS --------------------------

	.type		.nv.reservedSmem.offset0,@object
	.size		.nv.reservedSmem.offset0,0x4
	.type		.nv.reservedSmem.cap,@object
	.size		.nv.reservedSmem.cap,0x4
